// auto-generated by cutlass_sweep.gemm — config: {"arch": "sm_100", "cluster_m": 1, "cluster_n": 1, "dtype": "fp32", "dtype_b": "fp32", "layout": "nn", "stages": 0, "tile_k": 64, "tile_m": 64, "tile_n": 256}
#include "cutlass/cutlass.h"
#include "cutlass/gemm/collective/collective_builder.hpp"
#include "cutlass/gemm/device/gemm_universal_adapter.h"
#include "cutlass/gemm/kernel/gemm_universal.hpp"
#include "cutlass/epilogue/collective/collective_builder.hpp"

using ElemA = float;
using ElemB = float;
using ElemCD = float;
using Acc  = float;
using TileShape    = cute::Shape<cute::_64, cute::_256, cute::_64>;
using ClusterShape = cute::Shape<cute::_1, cute::_1, cute::_1>;

using CollectiveEpilogue = typename cutlass::epilogue::collective::CollectiveBuilder<
    cutlass::arch::Sm100, cutlass::arch::OpClassTensorOp,
    TileShape, ClusterShape,
    cutlass::epilogue::collective::EpilogueTileAuto,
    Acc, Acc,
    ElemCD, cutlass::layout::RowMajor, 128 / cutlass::sizeof_bits<ElemCD>::value,
    ElemCD, cutlass::layout::RowMajor, 128 / cutlass::sizeof_bits<ElemCD>::value,
    cutlass::epilogue::collective::EpilogueScheduleAuto
  >::CollectiveOp;

using CollectiveMainloop = typename cutlass::gemm::collective::CollectiveBuilder<
    cutlass::arch::Sm100, cutlass::arch::OpClassTensorOp,
    ElemA, cutlass::layout::RowMajor, 128 / cutlass::sizeof_bits<ElemA>::value,
    ElemB, cutlass::layout::RowMajor, 128 / cutlass::sizeof_bits<ElemB>::value,
    Acc,
    TileShape, ClusterShape,
    cutlass::gemm::collective::StageCountAutoCarveout<static_cast<int>(sizeof(typename CollectiveEpilogue::SharedStorage))>,
    cutlass::gemm::collective::KernelScheduleAuto
  >::CollectiveOp;

using GemmKernel = cutlass::gemm::kernel::GemmUniversal<
    cute::Shape<int,int,int,int>,
    CollectiveMainloop,
    CollectiveEpilogue
>;
using Gemm = cutlass::gemm::device::GemmUniversalAdapter<GemmKernel>;

// Force the device kernel symbol into the cubin without needing a host main.
auto* _anchor = &cutlass::device_kernel<GemmKernel>;


// ===== COMPILED SASS (sm_100a) =====

	.target	sm_100a

	.elftype	@"ET_EXEC"


//--------------------- .note.nv.tkinfo           --------------------------
	.section	.note.nv.tkinfo,"",@"SHT_NOTE"
	.sectionflags	@"SHF_NOTE_NV_TKINFO"
	.tkinfo
        /*0018*/ 	.word	0x00000002
        /*0030*/ 	.string	""
        /*0030*/ 	.string	"ptxas"
        /*0030*/ 	.string	"Cuda compilation tools, release 13.0, V13.0.88"
        /*0030*/ 	.string	"Build cuda_13.0.r13.0/compiler.36424714_0"
        /*0030*/ 	.string	"-arch sm_100a -m 64 "



//--------------------- .note.nv.cuinfo           --------------------------
	.section	.note.nv.cuinfo,"",@"SHT_NOTE"
	.sectionflags	@"SHF_NOTE_NV_CUINFO"
        /*0018*/ 	.short	0x0002
        /*001a*/ 	.short	0x0064
        /*001c*/ 	.short	0x0082
	.zero		2


//--------------------- .nv.info                  --------------------------
	.section	.nv.info,"",@"SHT_CUDA_INFO"
	.align	4


	//----- nvinfo : EIATTR_REGCOUNT
	.align		4
        /*0000*/ 	.byte	0x04, 0x2f
        /*0002*/ 	.short	(.L_19 - .L_18)
	.align		4
.L_18:
        /*0004*/ 	.word	index@(_ZN7cutlass13device_kernelINS_4gemm6kernel13GemmUniversalIN4cute5tupleIJiiiiEEENS1_10collective13CollectiveMmaINS1_35MainloopSm100TmaUmmaWarpSpecializedILi2ELi2ELi4ENS5_IJNS4_1CILi1EEESB_SB_EEEEENS5_IJNSA_ILi64EEENSA_ILi256EEESE_EEEfNS5_IJlSB_lEEEfNS5_IJSB_llEEENS4_8TiledMMAINS4_8MMA_AtomIJNS4_17SM100_MMA_TF32_SSINS_10tfloat32_tESM_fLi64ELi256ELNS4_4UMMA5MajorE0ELSO_1ELNSN_7ScaleInE0ELSP_0EEEEEENS4_6LayoutISC_NS5_IJNSA_ILi0EEEST_ST_EEEEENS5_IJNS4_10UnderscoreESW_SW_EEEEENS4_13SM90_TMA_LOADENS4_14ComposedLayoutINS4_7SwizzleILi3ELi4ELi3EEENS4_18smem_ptr_flag_bitsILi32EEENSS_INS5_IJNSA_ILi8EEENSA_ILi32EEEEEENS5_IJS16_SB_EEEEEEEvNS4_8identityESZ_NS10_INS11_ILi2ELi5ELi2EEES14_NSS_INS5_IJS16_NSA_ILi4EEEEEENS5_IJSB_S16_EEEEEEEvS1B_EENS_8epilogue10collective18CollectiveEpilogueINS1J_23Sm100TmaWarpSpecializedILi4ELi2ELi16ELb1ELb0EEEJSG_NS5_IJNSS_ISE_SB_EENSS_IS16_SB_EEEEEfSH_fSH_NS1J_6fusion15FusionCallbacksIS1N_NS1R_17LinearCombinationIffffLNS_15FloatRoundStyleE2EEESG_S1Q_JEEENS4_5SM1004TMEM4LOAD26SM100_TMEM_LOAD_16dp128b8xESZ_S1A_NS4_17SM75_U32x4_LDSM_NENS4_14SM90_TMA_STOREES1A_NS4_17SM90_U32x4_STSM_NENS4_39AutoVectorizingCopyWithAssumedAlignmentILi128EEEEEEvvEEEEvNT_6ParamsE)
        /*0008*/ 	.word	0x0000005f


	//----- nvinfo : EIATTR_FRAME_SIZE
	.align		4
.L_19:
        /*000c*/ 	.byte	0x04, 0x11
        /*000e*/ 	.short	(.L_21 - .L_20)
	.align		4
.L_20:
        /*0010*/ 	.word	index@($__internal_2_$__cuda_sm10x_tcgen05_guardrail_trap_unallocated_columns_being_dealloced)
        /*0014*/ 	.word	0x00000000


	//----- nvinfo : EIATTR_FRAME_SIZE
	.align		4
.L_21:
        /*0018*/ 	.byte	0x04, 0x11
        /*001a*/ 	.short	(.L_23 - .L_22)
	.align		4
.L_22:
        /*001c*/ 	.word	index@($__internal_1_$__cuda_sm10x_tcgen05_guardrail_trap_phase_invalid_during_alloc)
        /*0020*/ 	.word	0x00000000


	//----- nvinfo : EIATTR_FRAME_SIZE
	.align		4
.L_23:
        /*0024*/ 	.byte	0x04, 0x11
        /*0026*/ 	.short	(.L_25 - .L_24)
	.align		4
.L_24:
        /*0028*/ 	.word	index@($__internal_0_$__cuda_sm10x_tcgen05_guardrail_trap_col_being_dealloced_not_returned_by_alloc)
        /*002c*/ 	.word	0x00000000


	//----- nvinfo : EIATTR_FRAME_SIZE
	.align		4
.L_25:
        /*0030*/ 	.byte	0x04, 0x11
        /*0032*/ 	.short	(.L_27 - .L_26)
	.align		4
.L_26:
        /*0034*/ 	.word	index@(_ZN7cutlass13device_kernelINS_4gemm6kernel13GemmUniversalIN4cute5tupleIJiiiiEEENS1_10collective13CollectiveMmaINS1_35MainloopSm100TmaUmmaWarpSpecializedILi2ELi2ELi4ENS5_IJNS4_1CILi1EEESB_SB_EEEEENS5_IJNSA_ILi64EEENSA_ILi256EEESE_EEEfNS5_IJlSB_lEEEfNS5_IJSB_llEEENS4_8TiledMMAINS4_8MMA_AtomIJNS4_17SM100_MMA_TF32_SSINS_10tfloat32_tESM_fLi64ELi256ELNS4_4UMMA5MajorE0ELSO_1ELNSN_7ScaleInE0ELSP_0EEEEEENS4_6LayoutISC_NS5_IJNSA_ILi0EEEST_ST_EEEEENS5_IJNS4_10UnderscoreESW_SW_EEEEENS4_13SM90_TMA_LOADENS4_14ComposedLayoutINS4_7SwizzleILi3ELi4ELi3EEENS4_18smem_ptr_flag_bitsILi32EEENSS_INS5_IJNSA_ILi8EEENSA_ILi32EEEEEENS5_IJS16_SB_EEEEEEEvNS4_8identityESZ_NS10_INS11_ILi2ELi5ELi2EEES14_NSS_INS5_IJS16_NSA_ILi4EEEEEENS5_IJSB_S16_EEEEEEEvS1B_EENS_8epilogue10collective18CollectiveEpilogueINS1J_23Sm100TmaWarpSpecializedILi4ELi2ELi16ELb1ELb0EEEJSG_NS5_IJNSS_ISE_SB_EENSS_IS16_SB_EEEEEfSH_fSH_NS1J_6fusion15FusionCallbacksIS1N_NS1R_17LinearCombinationIffffLNS_15FloatRoundStyleE2EEESG_S1Q_JEEENS4_5SM1004TMEM4LOAD26SM100_TMEM_LOAD_16dp128b8xESZ_S1A_NS4_17SM75_U32x4_LDSM_NENS4_14SM90_TMA_STOREES1A_NS4_17SM90_U32x4_STSM_NENS4_39AutoVectorizingCopyWithAssumedAlignmentILi128EEEEEEvvEEEEvNT_6ParamsE)
        /*0038*/ 	.word	0x00000000


	//----- nvinfo : EIATTR_MIN_STACK_SIZE
	.align		4
.L_27:
        /*003c*/ 	.byte	0x04, 0x12
        /*003e*/ 	.short	(.L_29 - .L_28)
	.align		4
.L_28:
        /*0040*/ 	.word	index@(_ZN7cutlass13device_kernelINS_4gemm6kernel13GemmUniversalIN4cute5tupleIJiiiiEEENS1_10collective13CollectiveMmaINS1_35MainloopSm100TmaUmmaWarpSpecializedILi2ELi2ELi4ENS5_IJNS4_1CILi1EEESB_SB_EEEEENS5_IJNSA_ILi64EEENSA_ILi256EEESE_EEEfNS5_IJlSB_lEEEfNS5_IJSB_llEEENS4_8TiledMMAINS4_8MMA_AtomIJNS4_17SM100_MMA_TF32_SSINS_10tfloat32_tESM_fLi64ELi256ELNS4_4UMMA5MajorE0ELSO_1ELNSN_7ScaleInE0ELSP_0EEEEEENS4_6LayoutISC_NS5_IJNSA_ILi0EEEST_ST_EEEEENS5_IJNS4_10UnderscoreESW_SW_EEEEENS4_13SM90_TMA_LOADENS4_14ComposedLayoutINS4_7SwizzleILi3ELi4ELi3EEENS4_18smem_ptr_flag_bitsILi32EEENSS_INS5_IJNSA_ILi8EEENSA_ILi32EEEEEENS5_IJS16_SB_EEEEEEEvNS4_8identityESZ_NS10_INS11_ILi2ELi5ELi2EEES14_NSS_INS5_IJS16_NSA_ILi4EEEEEENS5_IJSB_S16_EEEEEEEvS1B_EENS_8epilogue10collective18CollectiveEpilogueINS1J_23Sm100TmaWarpSpecializedILi4ELi2ELi16ELb1ELb0EEEJSG_NS5_IJNSS_ISE_SB_EENSS_IS16_SB_EEEEEfSH_fSH_NS1J_6fusion15FusionCallbacksIS1N_NS1R_17LinearCombinationIffffLNS_15FloatRoundStyleE2EEESG_S1Q_JEEENS4_5SM1004TMEM4LOAD26SM100_TMEM_LOAD_16dp128b8xESZ_S1A_NS4_17SM75_U32x4_LDSM_NENS4_14SM90_TMA_STOREES1A_NS4_17SM90_U32x4_STSM_NENS4_39AutoVectorizingCopyWithAssumedAlignmentILi128EEEEEEvvEEEEvNT_6ParamsE)
        /*0044*/ 	.word	0x00000000
.L_29:


//--------------------- .nv.compat                --------------------------
	.section	.nv.compat,"",@"SHT_CUDA_COMPAT_INFO"
	.align	4
        /*0000*/ 	.byte	0x02, 0x09, 0x01, 0x00, 0x02, 0x02, 0x02, 0x00, 0x02, 0x05, 0x05, 0x00, 0x03, 0x07, 0x01, 0x01
        /*0010*/ 	.byte	0x02, 0x03, 0x01, 0x00, 0x02, 0x06, 0x01, 0x00, 0x04, 0x0b, 0x08, 0x00, 0x09, 0x00, 0x00, 0x00
        /*0020*/ 	.byte	0x00, 0x00, 0x00, 0x00


//--------------------- .nv.info._ZN7cutlass13device_kernelINS_4gemm6kernel13GemmUniversalIN4cute5tupleIJiiiiEEENS1_10collective13CollectiveMmaINS1_35MainloopSm100TmaUmmaWarpSpecializedILi2ELi2ELi4ENS5_IJNS4_1CILi1EEESB_SB_EEEEENS5_IJNSA_ILi64EEENSA_ILi256EEESE_EEEfNS5_IJlSB_lEEEfNS5_IJSB_llEEENS4_8TiledMMAINS4_8MMA_AtomIJNS4_17SM100_MMA_TF32_SSINS_10tfloat32_tESM_fLi64ELi256ELNS4_4UMMA5MajorE0ELSO_1ELNSN_7ScaleInE0ELSP_0EEEEEENS4_6LayoutISC_NS5_IJNSA_ILi0EEEST_ST_EEEEENS5_IJNS4_10UnderscoreESW_SW_EEEEENS4_13SM90_TMA_LOADENS4_14ComposedLayoutINS4_7SwizzleILi3ELi4ELi3EEENS4_18smem_ptr_flag_bitsILi32EEENSS_INS5_IJNSA_ILi8EEENSA_ILi32EEEEEENS5_IJS16_SB_EEEEEEEvNS4_8identityESZ_NS10_INS11_ILi2ELi5ELi2EEES14_NSS_INS5_IJS16_NSA_ILi4EEEEEENS5_IJSB_S16_EEEEEEEvS1B_EENS_8epilogue10collective18CollectiveEpilogueINS1J_23Sm100TmaWarpSpecializedILi4ELi2ELi16ELb1ELb0EEEJSG_NS5_IJNSS_ISE_SB_EENSS_IS16_SB_EEEEEfSH_fSH_NS1J_6fusion15FusionCallbacksIS1N_NS1R_17LinearCombinationIffffLNS_15FloatRoundStyleE2EEESG_S1Q_JEEENS4_5SM1004TMEM4LOAD26SM100_TMEM_LOAD_16dp128b8xESZ_S1A_NS4_17SM75_U32x4_LDSM_NENS4_14SM90_TMA_STOREES1A_NS4_17SM90_U32x4_STSM_NENS4_39AutoVectorizingCopyWithAssumedAlignmentILi128EEEEEEvvEEEEvNT_6ParamsE --------------------------
	.section	.nv.info._ZN7cutlass13device_kernelINS_4gemm6kernel13GemmUniversalIN4cute5tupleIJiiiiEEENS1_10collective13CollectiveMmaINS1_35MainloopSm100TmaUmmaWarpSpecializedILi2ELi2ELi4ENS5_IJNS4_1CILi1EEESB_SB_EEEEENS5_IJNSA_ILi64EEENSA_ILi256EEESE_EEEfNS5_IJlSB_lEEEfNS5_IJSB_llEEENS4_8TiledMMAINS4_8MMA_AtomIJNS4_17SM100_MMA_TF32_SSINS_10tfloat32_tESM_fLi64ELi256ELNS4_4UMMA5MajorE0ELSO_1ELNSN_7ScaleInE0ELSP_0EEEEEENS4_6LayoutISC_NS5_IJNSA_ILi0EEEST_ST_EEEEENS5_IJNS4_10UnderscoreESW_SW_EEEEENS4_13SM90_TMA_LOADENS4_14ComposedLayoutINS4_7SwizzleILi3ELi4ELi3EEENS4_18smem_ptr_flag_bitsILi32EEENSS_INS5_IJNSA_ILi8EEENSA_ILi32EEEEEENS5_IJS16_SB_EEEEEEEvNS4_8identityESZ_NS10_INS11_ILi2ELi5ELi2EEES14_NSS_INS5_IJS16_NSA_ILi4EEEEEENS5_IJSB_S16_EEEEEEEvS1B_EENS_8epilogue10collective18CollectiveEpilogueINS1J_23Sm100TmaWarpSpecializedILi4ELi2ELi16ELb1ELb0EEEJSG_NS5_IJNSS_ISE_SB_EENSS_IS16_SB_EEEEEfSH_fSH_NS1J_6fusion15FusionCallbacksIS1N_NS1R_17LinearCombinationIffffLNS_15FloatRoundStyleE2EEESG_S1Q_JEEENS4_5SM1004TMEM4LOAD26SM100_TMEM_LOAD_16dp128b8xESZ_S1A_NS4_17SM75_U32x4_LDSM_NENS4_14SM90_TMA_STOREES1A_NS4_17SM90_U32x4_STSM_NENS4_39AutoVectorizingCopyWithAssumedAlignmentILi128EEEEEEvvEEEEvNT_6ParamsE,"",@"SHT_CUDA_INFO"
	.sectionflags	@""
	.align	4


	//----- nvinfo : EIATTR_CUDA_API_VERSION
	.align		4
        /*0000*/ 	.byte	0x04, 0x37
        /*0002*/ 	.short	(.L_31 - .L_30)
.L_30:
        /*0004*/ 	.word	0x00000082


	//----- nvinfo : EIATTR_KPARAM_INFO
	.align		4
.L_31:
        /*0008*/ 	.byte	0x04, 0x17
        /*000a*/ 	.short	(.L_33 - .L_32)
.L_32:
        /*000c*/ 	.word	0x00000000
        /*0010*/ 	.short	0x0000
        /*0012*/ 	.short	0x0000
        /*0014*/ 	.byte	0x00, 0xf0, 0x01, 0x20


	//----- nvinfo : EIATTR_AT_ENTRY_FRAGMENTS
	.align		4
.L_33:
        /*0018*/ 	.byte	0x04, 0x4f
        /*001a*/ 	.short	(.L_35 - .L_34)


	//   ....[0]....
.L_34:
        /*001c*/ 	.word	0x00000006


	//----- nvinfo : EIATTR_RESERVED_SMEM_USED
	.align		4
.L_35:
        /*0020*/ 	.byte	0x01, 0x41
	.zero		2


	//----- nvinfo : EIATTR_SPARSE_MMA_MASK
	.align		4
        /*0024*/ 	.byte	0x03, 0x50
        /*0026*/ 	.short	0x0000


	//----- nvinfo : EIATTR_TCGEN05_1CTA_USED
	.align		4
        /*0028*/ 	.byte	0x01, 0x51
	.zero		2


	//----- nvinfo : EIATTR_MAXREG_COUNT
	.align		4
        /*002c*/ 	.byte	0x03, 0x1b
        /*002e*/ 	.short	0x00ff


	//----- nvinfo : EIATTR_NUM_BARRIERS
	.align		4
        /*0030*/ 	.byte	0x02, 0x4c
        /*0032*/ 	.byte	0x07
	.zero		1


	//----- nvinfo : EIATTR_EXTERNS
	.align		4
        /*0034*/ 	.byte	0x04, 0x0f
        /*0036*/ 	.short	(.L_37 - .L_36)


	//   ....[0]....
	.align		4
.L_36:
        /*0038*/ 	.word	index@(__assertfail)


	//----- nvinfo : EIATTR_MERCURY_ISA_VERSION
	.align		4
.L_37:
        /*003c*/ 	.byte	0x03, 0x5f
        /*003e*/ 	.short	0x0101


	//----- nvinfo : EIATTR_INT_WARP_WIDE_INSTR_OFFSETS
	.align		4
        /*0040*/ 	.byte	0x04, 0x31
        /*0042*/ 	.short	(.L_39 - .L_38)


	//   ....[0]....
.L_38:
        /*0044*/ 	.word	0x00002700


	//   ....[1]....
        /*0048*/ 	.word	0x00004250


	//   ....[2]....
        /*004c*/ 	.word	0x00004280


	//   ....[3]....
        /*0050*/ 	.word	0x000042d0


	//   ....[4]....
        /*0054*/ 	.word	0x00004be0


	//   ....[5]....
        /*0058*/ 	.word	0x00004c40


	//   ....[6]....
        /*005c*/ 	.word	0x00004d30


	//   ....[7]....
        /*0060*/ 	.word	0x00004da0


	//   ....[8]....
        /*0064*/ 	.word	0x00004ea0


	//   ....[9]....
        /*0068*/ 	.word	0x00004f10


	//   ....[10]....
        /*006c*/ 	.word	0x00005010


	//   ....[11]....
        /*0070*/ 	.word	0x00005090


	//   ....[12]....
        /*0074*/ 	.word	0x00005190


	//   ....[13]....
        /*0078*/ 	.word	0x00005260


	//   ....[14]....
        /*007c*/ 	.word	0x00005300


	//   ....[15]....
        /*0080*/ 	.word	0x000053d0


	//   ....[16]....
        /*0084*/ 	.word	0x00005480


	//   ....[17]....
        /*0088*/ 	.word	0x00005560


	//   ....[18]....
        /*008c*/ 	.word	0x000056e0


	//   ....[19]....
        /*0090*/ 	.word	0x00005820


	//----- nvinfo : EIATTR_COOP_GROUP_MASK_REGIDS
	.align		4
.L_39:
        /*0094*/ 	.byte	0x04, 0x29
        /*0096*/ 	.short	(.L_41 - .L_40)


	//   ....[0]....
.L_40:
        /*0098*/ 	.word	0xffffffff


	//   ....[1]....
        /*009c*/ 	.word	0xffffffff


	//   ....[2]....
        /*00a0*/ 	.word	0xffffffff


	//   ....[3]....
        /*00a4*/ 	.word	0xffffffff


	//   ....[4]....
        /*00a8*/ 	.word	0xffffffff


	//   ....[5]....
        /*00ac*/ 	.word	0xffffffff


	//   ....[6]....
        /*00b0*/ 	.word	0xffffffff


	//   ....[7]....
        /*00b4*/ 	.word	0xffffffff


	//   ....[8]....
        /*00b8*/ 	.word	0xffffffff


	//   ....[9]....
        /*00bc*/ 	.word	0xffffffff


	//   ....[10]....
        /*00c0*/ 	.word	0xffffffff


	//   ....[11]....
        /*00c4*/ 	.word	0xffffffff


	//   ....[12]....
        /*00c8*/ 	.word	0xffffffff


	//----- nvinfo : EIATTR_COOP_GROUP_INSTR_OFFSETS
	.align		4
.L_41:
        /*00cc*/ 	.byte	0x04, 0x28
        /*00ce*/ 	.short	(.L_43 - .L_42)


	//   ....[0]....
.L_42:
        /*00d0*/ 	.word	0x00000090


	//   ....[1]....
        /*00d4*/ 	.word	0x000004d0


	//   ....[2]....
        /*00d8*/ 	.word	0x00000600


	//   ....[3]....
        /*00dc*/ 	.word	0x000007a0


	//   ....[4]....
        /*00e0*/ 	.word	0x000008a0


	//   ....[5]....
        /*00e4*/ 	.word	0x00000a10


	//   ....[6]....
        /*00e8*/ 	.word	0x00000bb0


	//   ....[7]....
        /*00ec*/ 	.word	0x000025d0


	//   ....[8]....
        /*00f0*/ 	.word	0x000032b0


	//   ....[9]....
        /*00f4*/ 	.word	0x000034c0


	//   ....[10]....
        /*00f8*/ 	.word	0x000034f0


	//   ....[11]....
        /*00fc*/ 	.word	0x00004140


	//   ....[12]....
        /*0100*/ 	.word	0x00004370


	//----- nvinfo : EIATTR_VRC_CTA_INIT_COUNT
	.align		4
.L_43:
        /*0104*/ 	.byte	0x02, 0x4a
        /*0106*/ 	.byte	0x80
	.zero		1


	//----- nvinfo : EIATTR_SYSCALL_OFFSETS
	.align		4
        /*0108*/ 	.byte	0x04, 0x46
        /*010a*/ 	.short	(.L_45 - .L_44)


	//   ....[0]....
.L_44:
        /*010c*/ 	.word	0x00006310


	//   ....[1]....
        /*0110*/ 	.word	0x00006400


	//   ....[2]....
        /*0114*/ 	.word	0x00006c40


	//   ....[3]....
        /*0118*/ 	.word	0x00007400


	//   ....[4]....
        /*011c*/ 	.word	0x00007b60


	//   ....[5]....
        /*0120*/ 	.word	0x00008310


	//   ....[6]....
        /*0124*/ 	.word	0x00008ac0


	//   ....[7]....
        /*0128*/ 	.word	0x000092a0


	//   ....[8]....
        /*012c*/ 	.word	0x00009a50


	//   ....[9]....
        /*0130*/ 	.word	0x0000a1b0


	//----- nvinfo : EIATTR_MBARRIER_INSTR_OFFSETS
	.align		4
.L_45:
        /*0134*/ 	.byte	0x04, 0x39
        /*0136*/ 	.short	(.L_47 - .L_46)


	//   ....[0]....
.L_46:
        /*0138*/ 	.word	0x000005b0
        /*013c*/ 	.word	0x000000ff
        /*0140*/ 	.word	0x00000000
        /*0144*/ 	.short	0x0100
        /*0146*/ 	.byte	0x05
	.zero		1


	//   ....[1]....
        /*0148*/ 	.word	0x000005c0
        /*014c*/ 	.word	0x000000ff
        /*0150*/ 	.word	0x00000010
        /*0154*/ 	.short	0x0100
        /*0156*/ 	.byte	0x05
	.zero		1


	//   ....[2]....
        /*0158*/ 	.word	0x000005d0
        /*015c*/ 	.word	0x000000ff
        /*0160*/ 	.word	0x00000008
        /*0164*/ 	.short	0x0100
        /*0166*/ 	.byte	0x05
	.zero		1


	//   ....[3]....
        /*0168*/ 	.word	0x000005e0
        /*016c*/ 	.word	0x000000ff
        /*0170*/ 	.word	0x00000018
        /*0174*/ 	.short	0x0100
        /*0176*/ 	.byte	0x05
	.zero		1


	//   ....[4]....
        /*0178*/ 	.word	0x00000710
        /*017c*/ 	.word	0x000000ff
        /*0180*/ 	.word	0x00000020
        /*0184*/ 	.short	0x0100
        /*0186*/ 	.byte	0x07
	.zero		1


	//   ....[5]....
        /*0188*/ 	.word	0x00000720
        /*018c*/ 	.word	0x000000ff
        /*0190*/ 	.word	0x00000040
        /*0194*/ 	.short	0x0100
        /*0196*/ 	.byte	0x07
	.zero		1


	//   ....[6]....
        /*0198*/ 	.word	0x00000730
        /*019c*/ 	.word	0x000000ff
        /*01a0*/ 	.word	0x00000028
        /*01a4*/ 	.short	0x0100
        /*01a6*/ 	.byte	0x07
	.zero		1


	//   ....[7]....
        /*01a8*/ 	.word	0x00000740
        /*01ac*/ 	.word	0x000000ff
        /*01b0*/ 	.word	0x00000048
        /*01b4*/ 	.short	0x0100
        /*01b6*/ 	.byte	0x07
	.zero		1


	//   ....[8]....
        /*01b8*/ 	.word	0x00000750
        /*01bc*/ 	.word	0x000000ff
        /*01c0*/ 	.word	0x00000030
        /*01c4*/ 	.short	0x0100
        /*01c6*/ 	.byte	0x07
	.zero		1


	//   ....[9]....
        /*01c8*/ 	.word	0x00000760
        /*01cc*/ 	.word	0x000000ff
        /*01d0*/ 	.word	0x00000050
        /*01d4*/ 	.short	0x0100
        /*01d6*/ 	.byte	0x07
	.zero		1


	//   ....[10]....
        /*01d8*/ 	.word	0x00000770
        /*01dc*/ 	.word	0x000000ff
        /*01e0*/ 	.word	0x00000038
        /*01e4*/ 	.short	0x0100
        /*01e6*/ 	.byte	0x07
	.zero		1


	//   ....[11]....
        /*01e8*/ 	.word	0x00000780
        /*01ec*/ 	.word	0x000000ff
        /*01f0*/ 	.word	0x00000058
        /*01f4*/ 	.short	0x0100
        /*01f6*/ 	.byte	0x07
	.zero		1


	//   ....[12]....
        /*01f8*/ 	.word	0x00000870
        /*01fc*/ 	.word	0x000000ff
        /*0200*/ 	.word	0x00000060
        /*0204*/ 	.short	0x0100
        /*0206*/ 	.byte	0x05
	.zero		1


	//   ....[13]....
        /*0208*/ 	.word	0x00000880
        /*020c*/ 	.word	0x000000ff
        /*0210*/ 	.word	0x00000068
        /*0214*/ 	.short	0x0100
        /*0216*/ 	.byte	0x05
	.zero		1


	//   ....[14]....
        /*0218*/ 	.word	0x000009c0
        /*021c*/ 	.word	0x000000ff
        /*0220*/ 	.word	0x00000070
        /*0224*/ 	.short	0x0100
        /*0226*/ 	.byte	0x05
	.zero		1


	//   ....[15]....
        /*0228*/ 	.word	0x000009d0
        /*022c*/ 	.word	0x000000ff
        /*0230*/ 	.word	0x00000080
        /*0234*/ 	.short	0x0100
        /*0236*/ 	.byte	0x05
	.zero		1


	//   ....[16]....
        /*0238*/ 	.word	0x000009e0
        /*023c*/ 	.word	0x000000ff
        /*0240*/ 	.word	0x00000078
        /*0244*/ 	.short	0x0100
        /*0246*/ 	.byte	0x05
	.zero		1


	//   ....[17]....
        /*0248*/ 	.word	0x000009f0
        /*024c*/ 	.word	0x000000ff
        /*0250*/ 	.word	0x00000088
        /*0254*/ 	.short	0x0100
        /*0256*/ 	.byte	0x05
	.zero		1


	//   ....[18]....
        /*0258*/ 	.word	0x00000b20
        /*025c*/ 	.word	0x000000ff
        /*0260*/ 	.word	0x00000090
        /*0264*/ 	.short	0x0100
        /*0266*/ 	.byte	0x07
	.zero		1


	//   ....[19]....
        /*0268*/ 	.word	0x00000b30
        /*026c*/ 	.word	0x000000ff
        /*0270*/ 	.word	0x000000b0
        /*0274*/ 	.short	0x0100
        /*0276*/ 	.byte	0x07
	.zero		1


	//   ....[20]....
        /*0278*/ 	.word	0x00000b40
        /*027c*/ 	.word	0x000000ff
        /*0280*/ 	.word	0x00000098
        /*0284*/ 	.short	0x0100
        /*0286*/ 	.byte	0x07
	.zero		1


	//   ....[21]....
        /*0288*/ 	.word	0x00000b50
        /*028c*/ 	.word	0x000000ff
        /*0290*/ 	.word	0x000000b8
        /*0294*/ 	.short	0x0100
        /*0296*/ 	.byte	0x07
	.zero		1


	//   ....[22]....
        /*0298*/ 	.word	0x00000b60
        /*029c*/ 	.word	0x000000ff
        /*02a0*/ 	.word	0x000000a0
        /*02a4*/ 	.short	0x0100
        /*02a6*/ 	.byte	0x07
	.zero		1


	//   ....[23]....
        /*02a8*/ 	.word	0x00000b70
        /*02ac*/ 	.word	0x000000ff
        /*02b0*/ 	.word	0x000000c0
        /*02b4*/ 	.short	0x0100
        /*02b6*/ 	.byte	0x07
	.zero		1


	//   ....[24]....
        /*02b8*/ 	.word	0x00000b80
        /*02bc*/ 	.word	0x000000ff
        /*02c0*/ 	.word	0x000000a8
        /*02c4*/ 	.short	0x0100
        /*02c6*/ 	.byte	0x07
	.zero		1


	//   ....[25]....
        /*02c8*/ 	.word	0x00000b90
        /*02cc*/ 	.word	0x000000ff
        /*02d0*/ 	.word	0x000000c8
        /*02d4*/ 	.short	0x0100
        /*02d6*/ 	.byte	0x07
	.zero		1


	//   ....[26]....
        /*02d8*/ 	.word	0x00000c80
        /*02dc*/ 	.word	0x000000ff
        /*02e0*/ 	.word	0x000000d0
        /*02e4*/ 	.short	0x0100
        /*02e6*/ 	.byte	0x05
	.zero		1


	//   ....[27]....
        /*02e8*/ 	.word	0x00000c90
        /*02ec*/ 	.word	0x000000ff
        /*02f0*/ 	.word	0x000000e0
        /*02f4*/ 	.short	0x0100
        /*02f6*/ 	.byte	0x05
	.zero		1


	//   ....[28]....
        /*02f8*/ 	.word	0x00000ca0
        /*02fc*/ 	.word	0x000000ff
        /*0300*/ 	.word	0x000000d8
        /*0304*/ 	.short	0x0100
        /*0306*/ 	.byte	0x05
	.zero		1


	//   ....[29]....
        /*0308*/ 	.word	0x00000cb0
        /*030c*/ 	.word	0x000000ff
        /*0310*/ 	.word	0x000000e8
        /*0314*/ 	.short	0x0100
        /*0316*/ 	.byte	0x05
	.zero		1


	//   ....[30]....
        /*0318*/ 	.word	0x00001590
        /*031c*/ 	.word	0x00000002
        /*0320*/ 	.word	0x000000e0
        /*0324*/ 	.short	0x010a
        /*0326*/ 	.byte	0xff
	.zero		1


	//   ....[31]....
        /*0328*/ 	.word	0x000015c0
        /*032c*/ 	.word	0x00000002
        /*0330*/ 	.word	0x000000d0
        /*0334*/ 	.short	0x0101
        /*0336*/ 	.byte	0xff
	.zero		1


	//   ....[32]....
        /*0338*/ 	.word	0x00001680
        /*033c*/ 	.word	0x000000ff
        /*0340*/ 	.word	0x00000010
        /*0344*/ 	.short	0x010a
        /*0346*/ 	.byte	0x08
	.zero		1


	//   ....[33]....
        /*0348*/ 	.word	0x000017d0
        /*034c*/ 	.word	0x000000ff
        /*0350*/ 	.word	0x00000010
        /*0354*/ 	.short	0x010a
        /*0356*/ 	.byte	0x06
	.zero		1


	//   ....[34]....
        /*0358*/ 	.word	0x000018e0
        /*035c*/ 	.word	0x000000ff
        /*0360*/ 	.word	0x00000010
        /*0364*/ 	.short	0x010a
        /*0366*/ 	.byte	0x08
	.zero		1


	//   ....[35]....
        /*0368*/ 	.word	0x00001e20
        /*036c*/ 	.word	0x000000ff
        /*0370*/ 	.word	0x00000068
        /*0374*/ 	.short	0x0101
        /*0376*/ 	.byte	0x04
	.zero		1


	//   ....[36]....
        /*0378*/ 	.word	0x00001e40
        /*037c*/ 	.word	0x000000ff
        /*0380*/ 	.word	0x00000010
        /*0384*/ 	.short	0x010a
        /*0386*/ 	.byte	0x08
	.zero		1


	//   ....[37]....
        /*0388*/ 	.word	0x00001f50
        /*038c*/ 	.word	0x000000ff
        /*0390*/ 	.word	0x00000010
        /*0394*/ 	.short	0x010a
        /*0396*/ 	.byte	0x06
	.zero		1


	//   ....[38]....
        /*0398*/ 	.word	0x00002060
        /*039c*/ 	.word	0x000000ff
        /*03a0*/ 	.word	0x00000010
        /*03a4*/ 	.short	0x010a
        /*03a6*/ 	.byte	0x08
	.zero		1


	//   ....[39]....
        /*03a8*/ 	.word	0x00002600
        /*03ac*/ 	.word	0x00000002
        /*03b0*/ 	.word	0x00000070
        /*03b4*/ 	.short	0x010a
        /*03b6*/ 	.byte	0xff
	.zero		1


	//   ....[40]....
        /*03b8*/ 	.word	0x000026d0
        /*03bc*/ 	.word	0x00000002
        /*03c0*/ 	.word	0x00000000
        /*03c4*/ 	.short	0x0101
        /*03c6*/ 	.byte	0xff
	.zero		1


	//   ....[41]....
        /*03c8*/ 	.word	0x00002c40
        /*03cc*/ 	.word	0x000000ff
        /*03d0*/ 	.word	0x00000000
        /*03d4*/ 	.short	0x010a
        /*03d6*/ 	.byte	0x04
	.zero		1


	//   ....[42]....
        /*03d8*/ 	.word	0x00002ce0
        /*03dc*/ 	.word	0x00000000
        /*03e0*/ 	.word	0x00000000
        /*03e4*/ 	.short	0x010a
        /*03e6*/ 	.byte	0xff
	.zero		1


	//   ....[43]....
        /*03e8*/ 	.word	0x00002e00
        /*03ec*/ 	.word	0x00000000
        /*03f0*/ 	.word	0x000000d0
        /*03f4*/ 	.short	0x010a
        /*03f6*/ 	.byte	0xff
	.zero		1


	//   ....[44]....
        /*03f8*/ 	.word	0x00002e70
        /*03fc*/ 	.word	0x00000000
        /*0400*/ 	.word	0x00000000
        /*0404*/ 	.short	0x0101
        /*0406*/ 	.byte	0xff
	.zero		1


	//   ....[45]....
        /*0408*/ 	.word	0x00002e90
        /*040c*/ 	.word	0x000000ff
        /*0410*/ 	.word	0x00000080
        /*0414*/ 	.short	0x010a
        /*0416*/ 	.byte	0x05
	.zero		1


	//   ....[46]....
        /*0418*/ 	.word	0x00002fb0
        /*041c*/ 	.word	0x00000000
        /*0420*/ 	.word	0x00000070
        /*0424*/ 	.short	0x010a
        /*0426*/ 	.byte	0xff
	.zero		1


	//   ....[47]....
        /*0428*/ 	.word	0x000030b0
        /*042c*/ 	.word	0x00000000
        /*0430*/ 	.word	0x00000000
        /*0434*/ 	.short	0x0101
        /*0436*/ 	.byte	0xff
	.zero		1


	//   ....[48]....
        /*0438*/ 	.word	0x00003140
        /*043c*/ 	.word	0x000000ff
        /*0440*/ 	.word	0x00000080
        /*0444*/ 	.short	0x0106
        /*0446*/ 	.byte	0x05
	.zero		1


	//   ....[49]....
        /*0448*/ 	.word	0x00003160
        /*044c*/ 	.word	0x000000ff
        /*0450*/ 	.word	0x00000080
        /*0454*/ 	.short	0x010a
        /*0456*/ 	.byte	0x05
	.zero		1


	//   ....[50]....
        /*0458*/ 	.word	0x000031f0
        /*045c*/ 	.word	0x000000ff
        /*0460*/ 	.word	0x00000080
        /*0464*/ 	.short	0x0106
        /*0466*/ 	.byte	0x04
	.zero		1


	//   ....[51]....
        /*0468*/ 	.word	0x00003230
        /*046c*/ 	.word	0x00000000
        /*0470*/ 	.word	0x00000080
        /*0474*/ 	.short	0x010a
        /*0476*/ 	.byte	0xff
	.zero		1


	//   ....[52]....
        /*0478*/ 	.word	0x000037f0
        /*047c*/ 	.word	0x00000000
        /*0480*/ 	.word	0x00000070
        /*0484*/ 	.short	0x010a
        /*0486*/ 	.byte	0xff
	.zero		1


	//   ....[53]....
        /*0488*/ 	.word	0x00003900
        /*048c*/ 	.word	0x00000003
        /*0490*/ 	.word	0x00000000
        /*0494*/ 	.short	0x0101
        /*0496*/ 	.byte	0xff
	.zero		1


	//   ....[54]....
        /*0498*/ 	.word	0x00003910
        /*049c*/ 	.word	0x000000ff
        /*04a0*/ 	.word	0x00000000
        /*04a4*/ 	.short	0x010a
        /*04a6*/ 	.byte	0x07
	.zero		1


	//   ....[55]....
        /*04a8*/ 	.word	0x00003990
        /*04ac*/ 	.word	0x000000ff
        /*04b0*/ 	.word	0x000000b0
        /*04b4*/ 	.short	0x010a
        /*04b6*/ 	.byte	0x06
	.zero		1


	//   ....[56]....
        /*04b8*/ 	.word	0x00003a60
        /*04bc*/ 	.word	0x000000ff
        /*04c0*/ 	.word	0x00000000
        /*04c4*/ 	.short	0x010a
        /*04c6*/ 	.byte	0x0b
	.zero		1


	//   ....[57]....
        /*04c8*/ 	.word	0x00003b90
        /*04cc*/ 	.word	0x000000ff
        /*04d0*/ 	.word	0x00000000
        /*04d4*/ 	.short	0x010a
        /*04d6*/ 	.byte	0x22
	.zero		1


	//   ....[58]....
        /*04d8*/ 	.word	0x00003f70
        /*04dc*/ 	.word	0x000000ff
        /*04e0*/ 	.word	0x00000000
        /*04e4*/ 	.short	0x010a
        /*04e6*/ 	.byte	0x06
	.zero		1


	//   ....[59]....
        /*04e8*/ 	.word	0x00004000
        /*04ec*/ 	.word	0x000000ff
        /*04f0*/ 	.word	0x00000000
        /*04f4*/ 	.short	0x010a
        /*04f6*/ 	.byte	0x06
	.zero		1


	//   ....[60]....
        /*04f8*/ 	.word	0x00004090
        /*04fc*/ 	.word	0x000000ff
        /*0500*/ 	.word	0x00000000
        /*0504*/ 	.short	0x010a
        /*0506*/ 	.byte	0x06
	.zero		1


	//   ....[61]....
        /*0508*/ 	.word	0x00004120
        /*050c*/ 	.word	0x000000ff
        /*0510*/ 	.word	0x00000000
        /*0514*/ 	.short	0x010a
        /*0516*/ 	.byte	0x07
	.zero		1


	//   ....[62]....
        /*0518*/ 	.word	0x00004570
        /*051c*/ 	.word	0x00000000
        /*0520*/ 	.word	0x00000070
        /*0524*/ 	.short	0x010a
        /*0526*/ 	.byte	0xff
	.zero		1


	//   ....[63]....
        /*0528*/ 	.word	0x00004630
        /*052c*/ 	.word	0x00000000
        /*0530*/ 	.word	0x00000000
        /*0534*/ 	.short	0x0101
        /*0536*/ 	.byte	0xff
	.zero		1


	//   ....[64]....
        /*0538*/ 	.word	0x00004950
        /*053c*/ 	.word	0x000000ff
        /*0540*/ 	.word	0x00000068
        /*0544*/ 	.short	0x010a
        /*0546*/ 	.byte	0x07
	.zero		1


	//   ....[65]....
        /*0548*/ 	.word	0x00004b60
        /*054c*/ 	.word	0x000000ff
        /*0550*/ 	.word	0x00000040
        /*0554*/ 	.short	0x010a
        /*0556*/ 	.byte	0x07
	.zero		1


	//   ....[66]....
        /*0558*/ 	.word	0x00004ce0
        /*055c*/ 	.word	0x000000ff
        /*0560*/ 	.word	0x00000020
        /*0564*/ 	.short	0x010b
        /*0566*/ 	.byte	0x07
	.zero		1


	//   ....[67]....
        /*0568*/ 	.word	0x00004cf0
        /*056c*/ 	.word	0x000000ff
        /*0570*/ 	.word	0x00000000
        /*0574*/ 	.short	0x0101
        /*0576*/ 	.byte	0x15
	.zero		1


	//   ....[68]....
        /*0578*/ 	.word	0x00004d00
        /*057c*/ 	.word	0x000000ff
        /*0580*/ 	.word	0x00000048
        /*0584*/ 	.short	0x010a
        /*0586*/ 	.byte	0x07
	.zero		1


	//   ....[69]....
        /*0588*/ 	.word	0x00004e50
        /*058c*/ 	.word	0x000000ff
        /*0590*/ 	.word	0x00000028
        /*0594*/ 	.short	0x010b
        /*0596*/ 	.byte	0x07
	.zero		1


	//   ....[70]....
        /*0598*/ 	.word	0x00004e60
        /*059c*/ 	.word	0x000000ff
        /*05a0*/ 	.word	0x00000000
        /*05a4*/ 	.short	0x0101
        /*05a6*/ 	.byte	0x0f
	.zero		1


	//   ....[71]....
        /*05a8*/ 	.word	0x00004e70
        /*05ac*/ 	.word	0x000000ff
        /*05b0*/ 	.word	0x00000050
        /*05b4*/ 	.short	0x010a
        /*05b6*/ 	.byte	0x07
	.zero		1


	//   ....[72]....
        /*05b8*/ 	.word	0x00004fc0
        /*05bc*/ 	.word	0x000000ff
        /*05c0*/ 	.word	0x00000030
        /*05c4*/ 	.short	0x010b
        /*05c6*/ 	.byte	0x07
	.zero		1


	//   ....[73]....
        /*05c8*/ 	.word	0x00004fd0
        /*05cc*/ 	.word	0x000000ff
        /*05d0*/ 	.word	0x00000000
        /*05d4*/ 	.short	0x0101
        /*05d6*/ 	.byte	0x0e
	.zero		1


	//   ....[74]....
        /*05d8*/ 	.word	0x00004fe0
        /*05dc*/ 	.word	0x000000ff
        /*05e0*/ 	.word	0x00000058
        /*05e4*/ 	.short	0x010a
        /*05e6*/ 	.byte	0x07
	.zero		1


	//   ....[75]....
        /*05e8*/ 	.word	0x00005140
        /*05ec*/ 	.word	0x000000ff
        /*05f0*/ 	.word	0x00000038
        /*05f4*/ 	.short	0x010b
        /*05f6*/ 	.byte	0x07
	.zero		1


	//   ....[76]....
        /*05f8*/ 	.word	0x00005150
        /*05fc*/ 	.word	0x000000ff
        /*0600*/ 	.word	0x00000000
        /*0604*/ 	.short	0x0101
        /*0606*/ 	.byte	0x0d
	.zero		1


	//   ....[77]....
        /*0608*/ 	.word	0x00005160
        /*060c*/ 	.word	0x000000ff
        /*0610*/ 	.word	0x00000040
        /*0614*/ 	.short	0x010a
        /*0616*/ 	.byte	0x07
	.zero		1


	//   ....[78]....
        /*0618*/ 	.word	0x000052b0
        /*061c*/ 	.word	0x000000ff
        /*0620*/ 	.word	0x00000020
        /*0624*/ 	.short	0x010b
        /*0626*/ 	.byte	0x07
	.zero		1


	//   ....[79]....
        /*0628*/ 	.word	0x000052c0
        /*062c*/ 	.word	0x000000ff
        /*0630*/ 	.word	0x00000000
        /*0634*/ 	.short	0x0101
        /*0636*/ 	.byte	0x15
	.zero		1


	//   ....[80]....
        /*0638*/ 	.word	0x000052d0
        /*063c*/ 	.word	0x000000ff
        /*0640*/ 	.word	0x00000048
        /*0644*/ 	.short	0x010a
        /*0646*/ 	.byte	0x07
	.zero		1


	//   ....[81]....
        /*0648*/ 	.word	0x00005420
        /*064c*/ 	.word	0x000000ff
        /*0650*/ 	.word	0x00000028
        /*0654*/ 	.short	0x010b
        /*0656*/ 	.byte	0x07
	.zero		1


	//   ....[82]....
        /*0658*/ 	.word	0x00005430
        /*065c*/ 	.word	0x000000ff
        /*0660*/ 	.word	0x00000000
        /*0664*/ 	.short	0x0101
        /*0666*/ 	.byte	0x0f
	.zero		1


	//   ....[83]....
        /*0668*/ 	.word	0x00005440
        /*066c*/ 	.word	0x000000ff
        /*0670*/ 	.word	0x00000050
        /*0674*/ 	.short	0x010a
        /*0676*/ 	.byte	0x07
	.zero		1


	//   ....[84]....
        /*0678*/ 	.word	0x000055c0
        /*067c*/ 	.word	0x000000ff
        /*0680*/ 	.word	0x00000030
        /*0684*/ 	.short	0x010b
        /*0686*/ 	.byte	0x07
	.zero		1


	//   ....[85]....
        /*0688*/ 	.word	0x00005600
        /*068c*/ 	.word	0x000000ff
        /*0690*/ 	.word	0x00000000
        /*0694*/ 	.short	0x0101
        /*0696*/ 	.byte	0x0e
	.zero		1


	//   ....[86]....
        /*0698*/ 	.word	0x00005640
        /*069c*/ 	.word	0x000000ff
        /*06a0*/ 	.word	0x00000058
        /*06a4*/ 	.short	0x010a
        /*06a6*/ 	.byte	0x07
	.zero		1


	//   ....[87]....
        /*06a8*/ 	.word	0x00005860
        /*06ac*/ 	.word	0x000000ff
        /*06b0*/ 	.word	0x00000038
        /*06b4*/ 	.short	0x010b
        /*06b6*/ 	.byte	0x07
	.zero		1


	//   ....[88]....
        /*06b8*/ 	.word	0x00005880
        /*06bc*/ 	.word	0x000000ff
        /*06c0*/ 	.word	0x00000000
        /*06c4*/ 	.short	0x0101
        /*06c6*/ 	.byte	0x0d
	.zero		1


	//   ....[89]....
        /*06c8*/ 	.word	0x000058d0
        /*06cc*/ 	.word	0x000000ff
        /*06d0*/ 	.word	0x00000040
        /*06d4*/ 	.short	0x010a
        /*06d6*/ 	.byte	0x07
	.zero		1


	//   ....[90]....
        /*06d8*/ 	.word	0x000058f0
        /*06dc*/ 	.word	0x000000ff
        /*06e0*/ 	.word	0x00000048
        /*06e4*/ 	.short	0x010a
        /*06e6*/ 	.byte	0x07
	.zero		1


	//   ....[91]....
        /*06e8*/ 	.word	0x00005910
        /*06ec*/ 	.word	0x000000ff
        /*06f0*/ 	.word	0x00000050
        /*06f4*/ 	.short	0x010a
        /*06f6*/ 	.byte	0x07
	.zero		1


	//   ....[92]....
        /*06f8*/ 	.word	0x00005960
        /*06fc*/ 	.word	0x00000002
        /*0700*/ 	.word	0x00000058
        /*0704*/ 	.short	0x010a
        /*0706*/ 	.byte	0xff
	.zero		1


	//   ....[93]....
        /*0708*/ 	.word	0x00005cd0
        /*070c*/ 	.word	0x00000000
        /*0710*/ 	.word	0x00000070
        /*0714*/ 	.short	0x010a
        /*0716*/ 	.byte	0xff
	.zero		1


	//   ....[94]....
        /*0718*/ 	.word	0x00005de0
        /*071c*/ 	.word	0x00000000
        /*0720*/ 	.word	0x00000000
        /*0724*/ 	.short	0x0101
        /*0726*/ 	.byte	0xff
	.zero		1


	//   ....[95]....
        /*0728*/ 	.word	0x00006880
        /*072c*/ 	.word	0x000000ff
        /*0730*/ 	.word	0x00000020
        /*0734*/ 	.short	0x010a
        /*0736*/ 	.byte	0x24
	.zero		1


	//   ....[96]....
        /*0738*/ 	.word	0x000068b0
        /*073c*/ 	.word	0x00000056
        /*0740*/ 	.word	0x00000090
        /*0744*/ 	.short	0x010a
        /*0746*/ 	.byte	0xff
	.zero		1


	//   ....[97]....
        /*0748*/ 	.word	0x00006a20
        /*074c*/ 	.word	0x000000ff
        /*0750*/ 	.word	0x00000020
        /*0754*/ 	.short	0x010a
        /*0756*/ 	.byte	0x24
	.zero		1


	//   ....[98]....
        /*0758*/ 	.word	0x00006b20
        /*075c*/ 	.word	0x00000056
        /*0760*/ 	.word	0x00000090
        /*0764*/ 	.short	0x010a
        /*0766*/ 	.byte	0xff
	.zero		1


	//   ....[99]....
        /*0768*/ 	.word	0x00007120
        /*076c*/ 	.word	0x00000000
        /*0770*/ 	.word	0x00000000
        /*0774*/ 	.short	0x0101
        /*0776*/ 	.byte	0xff
	.zero		1


	//   ....[100]....
        /*0778*/ 	.word	0x00007130
        /*077c*/ 	.word	0x00000002
        /*0780*/ 	.word	0x00000020
        /*0784*/ 	.short	0x010a
        /*0786*/ 	.byte	0xff
	.zero		1


	//   ....[101]....
        /*0788*/ 	.word	0x00007200
        /*078c*/ 	.word	0x00000002
        /*0790*/ 	.word	0x00000020
        /*0794*/ 	.short	0x010a
        /*0796*/ 	.byte	0xff
	.zero		1


	//   ....[102]....
        /*0798*/ 	.word	0x00007880
        /*079c*/ 	.word	0x00000010
        /*07a0*/ 	.word	0x00000000
        /*07a4*/ 	.short	0x0101
        /*07a6*/ 	.byte	0xff
	.zero		1


	//   ....[103]....
        /*07a8*/ 	.word	0x000078a0
        /*07ac*/ 	.word	0x00000000
        /*07b0*/ 	.word	0x00000020
        /*07b4*/ 	.short	0x010a
        /*07b6*/ 	.byte	0xff
	.zero		1


	//   ....[104]....
        /*07b8*/ 	.word	0x00007960
        /*07bc*/ 	.word	0x00000000
        /*07c0*/ 	.word	0x00000020
        /*07c4*/ 	.short	0x010a
        /*07c6*/ 	.byte	0xff
	.zero		1


	//   ....[105]....
        /*07c8*/ 	.word	0x00007ff0
        /*07cc*/ 	.word	0x00000010
        /*07d0*/ 	.word	0x00000000
        /*07d4*/ 	.short	0x0101
        /*07d6*/ 	.byte	0xff
	.zero		1


	//   ....[106]....
        /*07d8*/ 	.word	0x00008010
        /*07dc*/ 	.word	0x00000000
        /*07e0*/ 	.word	0x00000020
        /*07e4*/ 	.short	0x010a
        /*07e6*/ 	.byte	0xff
	.zero		1


	//   ....[107]....
        /*07e8*/ 	.word	0x000080d0
        /*07ec*/ 	.word	0x00000000
        /*07f0*/ 	.word	0x00000020
        /*07f4*/ 	.short	0x010a
        /*07f6*/ 	.byte	0xff
	.zero		1


	//   ....[108]....
        /*07f8*/ 	.word	0x00008790
        /*07fc*/ 	.word	0x00000010
        /*0800*/ 	.word	0x00000000
        /*0804*/ 	.short	0x0101
        /*0806*/ 	.byte	0xff
	.zero		1


	//   ....[109]....
        /*0808*/ 	.word	0x000087b0
        /*080c*/ 	.word	0x00000000
        /*0810*/ 	.word	0x00000020
        /*0814*/ 	.short	0x010a
        /*0816*/ 	.byte	0xff
	.zero		1


	//   ....[110]....
        /*0818*/ 	.word	0x00008870
        /*081c*/ 	.word	0x00000000
        /*0820*/ 	.word	0x00000020
        /*0824*/ 	.short	0x010a
        /*0826*/ 	.byte	0xff
	.zero		1


	//   ....[111]....
        /*0828*/ 	.word	0x00008f70
        /*082c*/ 	.word	0x00000010
        /*0830*/ 	.word	0x00000000
        /*0834*/ 	.short	0x0101
        /*0836*/ 	.byte	0xff
	.zero		1


	//   ....[112]....
        /*0838*/ 	.word	0x00008f90
        /*083c*/ 	.word	0x00000000
        /*0840*/ 	.word	0x00000020
        /*0844*/ 	.short	0x010a
        /*0846*/ 	.byte	0xff
	.zero		1


	//   ....[113]....
        /*0848*/ 	.word	0x00009050
        /*084c*/ 	.word	0x00000000
        /*0850*/ 	.word	0x00000020
        /*0854*/ 	.short	0x010a
        /*0856*/ 	.byte	0xff
	.zero		1


	//   ....[114]....
        /*0858*/ 	.word	0x00009720
        /*085c*/ 	.word	0x00000010
        /*0860*/ 	.word	0x00000000
        /*0864*/ 	.short	0x0101
        /*0866*/ 	.byte	0xff
	.zero		1


	//   ....[115]....
        /*0868*/ 	.word	0x00009740
        /*086c*/ 	.word	0x00000000
        /*0870*/ 	.word	0x00000020
        /*0874*/ 	.short	0x010a
        /*0876*/ 	.byte	0xff
	.zero		1


	//   ....[116]....
        /*0878*/ 	.word	0x00009800
        /*087c*/ 	.word	0x00000000
        /*0880*/ 	.word	0x00000020
        /*0884*/ 	.short	0x010a
        /*0886*/ 	.byte	0xff
	.zero		1


	//   ....[117]....
        /*0888*/ 	.word	0x00009ed0
        /*088c*/ 	.word	0x00000010
        /*0890*/ 	.word	0x00000000
        /*0894*/ 	.short	0x0101
        /*0896*/ 	.byte	0xff
	.zero		1


	//   ....[118]....
        /*0898*/ 	.word	0x00009ef0
        /*089c*/ 	.word	0x00000000
        /*08a0*/ 	.word	0x00000020
        /*08a4*/ 	.short	0x010a
        /*08a6*/ 	.byte	0xff
	.zero		1


	//   ....[119]....
        /*08a8*/ 	.word	0x00009fb0
        /*08ac*/ 	.word	0x00000000
        /*08b0*/ 	.word	0x00000020
        /*08b4*/ 	.short	0x010a
        /*08b6*/ 	.byte	0xff
	.zero		1


	//   ....[120]....
        /*08b8*/ 	.word	0x0000a250
        /*08bc*/ 	.word	0x000000ff
        /*08c0*/ 	.word	0x00000000
        /*08c4*/ 	.short	0x0101
        /*08c6*/ 	.byte	0x05
	.zero		1


	//   ....[121]....
        /*08c8*/ 	.word	0x0000a690
        /*08cc*/ 	.word	0x00000000
        /*08d0*/ 	.word	0x00000000
        /*08d4*/ 	.short	0x0101
        /*08d6*/ 	.byte	0xff
	.zero		1


	//   ....[122]....
        /*08d8*/ 	.word	0x0000a910
        /*08dc*/ 	.word	0x000000ff
        /*08e0*/ 	.word	0x00000000
        /*08e4*/ 	.short	0x0101
        /*08e6*/ 	.byte	0x04
	.zero		1


	//   ....[123]....
        /*08e8*/ 	.word	0x0000a930
        /*08ec*/ 	.word	0x00000002
        /*08f0*/ 	.word	0x000000e0
        /*08f4*/ 	.short	0x010a
        /*08f6*/ 	.byte	0xff
	.zero		1


	//   ....[124]....
        /*08f8*/ 	.word	0x0000a9a0
        /*08fc*/ 	.word	0x00000003
        /*0900*/ 	.word	0x00000010
        /*0904*/ 	.short	0x010a
        /*0906*/ 	.byte	0xff
	.zero		1


	//   ....[125]....
        /*0908*/ 	.word	0x0000aa10
        /*090c*/ 	.word	0x00000002
        /*0910*/ 	.word	0x00000010
        /*0914*/ 	.short	0x010a
        /*0916*/ 	.byte	0xff
	.zero		1


	//   ....[126]....
        /*0918*/ 	.word	0x0000aa60
        /*091c*/ 	.word	0x00000002
        /*0920*/ 	.word	0x00000070
        /*0924*/ 	.short	0x010a
        /*0926*/ 	.byte	0xff
	.zero		1


	//   ....[127]....
        /*0928*/ 	.word	0x0000aac0
        /*092c*/ 	.word	0x00000000
        /*0930*/ 	.word	0x00000000
        /*0934*/ 	.short	0x010a
        /*0936*/ 	.byte	0xff
	.zero		1


	//   ....[128]....
        /*0938*/ 	.word	0x0000ab10
        /*093c*/ 	.word	0x00000000
        /*0940*/ 	.word	0x000000d0
        /*0944*/ 	.short	0x010a
        /*0946*/ 	.byte	0xff
	.zero		1


	//   ....[129]....
        /*0948*/ 	.word	0x0000ab70
        /*094c*/ 	.word	0x00000000
        /*0950*/ 	.word	0x00000080
        /*0954*/ 	.short	0x010a
        /*0956*/ 	.byte	0xff
	.zero		1


	//   ....[130]....
        /*0958*/ 	.word	0x0000abc0
        /*095c*/ 	.word	0x00000000
        /*0960*/ 	.word	0x00000070
        /*0964*/ 	.short	0x010a
        /*0966*/ 	.byte	0xff
	.zero		1


	//   ....[131]....
        /*0968*/ 	.word	0x0000ac20
        /*096c*/ 	.word	0x00000000
        /*0970*/ 	.word	0x00000080
        /*0974*/ 	.short	0x010a
        /*0976*/ 	.byte	0xff
	.zero		1


	//   ....[132]....
        /*0978*/ 	.word	0x0000ac70
        /*097c*/ 	.word	0x00000000
        /*0980*/ 	.word	0x00000070
        /*0984*/ 	.short	0x010a
        /*0986*/ 	.byte	0xff
	.zero		1


	//   ....[133]....
        /*0988*/ 	.word	0x0000acd0
        /*098c*/ 	.word	0x00000002
        /*0990*/ 	.word	0x000000b0
        /*0994*/ 	.short	0x010a
        /*0996*/ 	.byte	0xff
	.zero		1


	//   ....[134]....
        /*0998*/ 	.word	0x0000ad30
        /*099c*/ 	.word	0x00000000
        /*09a0*/ 	.word	0x00000000
        /*09a4*/ 	.short	0x010a
        /*09a6*/ 	.byte	0xff
	.zero		1


	//   ....[135]....
        /*09a8*/ 	.word	0x0000ad90
        /*09ac*/ 	.word	0x00000000
        /*09b0*/ 	.word	0x00000000
        /*09b4*/ 	.short	0x010a
        /*09b6*/ 	.byte	0xff
	.zero		1


	//   ....[136]....
        /*09b8*/ 	.word	0x0000adf0
        /*09bc*/ 	.word	0x00000000
        /*09c0*/ 	.word	0x00000000
        /*09c4*/ 	.short	0x010a
        /*09c6*/ 	.byte	0xff
	.zero		1


	//   ....[137]....
        /*09c8*/ 	.word	0x0000ae50
        /*09cc*/ 	.word	0x00000000
        /*09d0*/ 	.word	0x00000000
        /*09d4*/ 	.short	0x010a
        /*09d6*/ 	.byte	0xff
	.zero		1


	//   ....[138]....
        /*09d8*/ 	.word	0x0000aeb0
        /*09dc*/ 	.word	0x00000000
        /*09e0*/ 	.word	0x00000000
        /*09e4*/ 	.short	0x010a
        /*09e6*/ 	.byte	0xff
	.zero		1


	//   ....[139]....
        /*09e8*/ 	.word	0x0000af00
        /*09ec*/ 	.word	0x00000000
        /*09f0*/ 	.word	0x00000070
        /*09f4*/ 	.short	0x010a
        /*09f6*/ 	.byte	0xff
	.zero		1


	//   ....[140]....
        /*09f8*/ 	.word	0x0000af60
        /*09fc*/ 	.word	0x00000000
        /*0a00*/ 	.word	0x00000068
        /*0a04*/ 	.short	0x010a
        /*0a06*/ 	.byte	0xff
	.zero		1


	//   ....[141]....
        /*0a08*/ 	.word	0x0000afc0
        /*0a0c*/ 	.word	0x00000000
        /*0a10*/ 	.word	0x00000040
        /*0a14*/ 	.short	0x010a
        /*0a16*/ 	.byte	0xff
	.zero		1


	//   ....[142]....
        /*0a18*/ 	.word	0x0000b020
        /*0a1c*/ 	.word	0x00000000
        /*0a20*/ 	.word	0x00000048
        /*0a24*/ 	.short	0x010a
        /*0a26*/ 	.byte	0xff
	.zero		1


	//   ....[143]....
        /*0a28*/ 	.word	0x0000b080
        /*0a2c*/ 	.word	0x00000000
        /*0a30*/ 	.word	0x00000050
        /*0a34*/ 	.short	0x010a
        /*0a36*/ 	.byte	0xff
	.zero		1


	//   ....[144]....
        /*0a38*/ 	.word	0x0000b0e0
        /*0a3c*/ 	.word	0x00000000
        /*0a40*/ 	.word	0x00000058
        /*0a44*/ 	.short	0x010a
        /*0a46*/ 	.byte	0xff
	.zero		1


	//   ....[145]....
        /*0a48*/ 	.word	0x0000b140
        /*0a4c*/ 	.word	0x00000000
        /*0a50*/ 	.word	0x00000040
        /*0a54*/ 	.short	0x010a
        /*0a56*/ 	.byte	0xff
	.zero		1


	//   ....[146]....
        /*0a58*/ 	.word	0x0000b1a0
        /*0a5c*/ 	.word	0x00000000
        /*0a60*/ 	.word	0x00000048
        /*0a64*/ 	.short	0x010a
        /*0a66*/ 	.byte	0xff
	.zero		1


	//   ....[147]....
        /*0a68*/ 	.word	0x0000b200
        /*0a6c*/ 	.word	0x00000000
        /*0a70*/ 	.word	0x00000050
        /*0a74*/ 	.short	0x010a
        /*0a76*/ 	.byte	0xff
	.zero		1


	//   ....[148]....
        /*0a78*/ 	.word	0x0000b260
        /*0a7c*/ 	.word	0x00000000
        /*0a80*/ 	.word	0x00000058
        /*0a84*/ 	.short	0x010a
        /*0a86*/ 	.byte	0xff
	.zero		1


	//   ....[149]....
        /*0a88*/ 	.word	0x0000b2c0
        /*0a8c*/ 	.word	0x00000000
        /*0a90*/ 	.word	0x00000040
        /*0a94*/ 	.short	0x010a
        /*0a96*/ 	.byte	0xff
	.zero		1


	//   ....[150]....
        /*0a98*/ 	.word	0x0000b320
        /*0a9c*/ 	.word	0x00000000
        /*0aa0*/ 	.word	0x00000048
        /*0aa4*/ 	.short	0x010a
        /*0aa6*/ 	.byte	0xff
	.zero		1


	//   ....[151]....
        /*0aa8*/ 	.word	0x0000b380
        /*0aac*/ 	.word	0x00000002
        /*0ab0*/ 	.word	0x00000050
        /*0ab4*/ 	.short	0x010a
        /*0ab6*/ 	.byte	0xff
	.zero		1


	//   ....[152]....
        /*0ab8*/ 	.word	0x0000b3d0
        /*0abc*/ 	.word	0x00000000
        /*0ac0*/ 	.word	0x00000070
        /*0ac4*/ 	.short	0x010a
        /*0ac6*/ 	.byte	0xff
	.zero		1


	//   ....[153]....
        /*0ac8*/ 	.word	0x0000b430
        /*0acc*/ 	.word	0x00000000
        /*0ad0*/ 	.word	0x00000020
        /*0ad4*/ 	.short	0x010a
        /*0ad6*/ 	.byte	0xff
	.zero		1


	//   ....[154]....
        /*0ad8*/ 	.word	0x0000b480
        /*0adc*/ 	.word	0x00000056
        /*0ae0*/ 	.word	0x00000090
        /*0ae4*/ 	.short	0x010a
        /*0ae6*/ 	.byte	0xff
	.zero		1


	//   ....[155]....
        /*0ae8*/ 	.word	0x0000b4d0
        /*0aec*/ 	.word	0x00000002
        /*0af0*/ 	.word	0x00000020
        /*0af4*/ 	.short	0x010a
        /*0af6*/ 	.byte	0xff
	.zero		1


	//   ....[156]....
        /*0af8*/ 	.word	0x0000b520
        /*0afc*/ 	.word	0x00000000
        /*0b00*/ 	.word	0x00000020
        /*0b04*/ 	.short	0x010a
        /*0b06*/ 	.byte	0xff
	.zero		1


	//   ....[157]....
        /*0b08*/ 	.word	0x0000b570
        /*0b0c*/ 	.word	0x00000000
        /*0b10*/ 	.word	0x00000020
        /*0b14*/ 	.short	0x010a
        /*0b16*/ 	.byte	0xff
	.zero		1


	//   ....[158]....
        /*0b18*/ 	.word	0x0000b5c0
        /*0b1c*/ 	.word	0x00000000
        /*0b20*/ 	.word	0x00000020
        /*0b24*/ 	.short	0x010a
        /*0b26*/ 	.byte	0xff
	.zero		1


	//   ....[159]....
        /*0b28*/ 	.word	0x0000b610
        /*0b2c*/ 	.word	0x00000000
        /*0b30*/ 	.word	0x00000020
        /*0b34*/ 	.short	0x010a
        /*0b36*/ 	.byte	0xff
	.zero		1


	//   ....[160]....
        /*0b38*/ 	.word	0x0000b660
        /*0b3c*/ 	.word	0x00000000
        /*0b40*/ 	.word	0x00000020
        /*0b44*/ 	.short	0x010a
        /*0b46*/ 	.byte	0xff
	.zero		1


	//   ....[161]....
        /*0b48*/ 	.word	0x0000b6b0
        /*0b4c*/ 	.word	0x00000000
        /*0b50*/ 	.word	0x00000020
        /*0b54*/ 	.short	0x010a
        /*0b56*/ 	.byte	0xff
	.zero		1


	//----- nvinfo : EIATTR_NUM_MBARRIERS
	.align		4
.L_47:
        /*0b58*/ 	.byte	0x03, 0x38
        /*0b5a*/ 	.short	0x001e


	//----- nvinfo : EIATTR_EXIT_INSTR_OFFSETS
	.align		4
        /*0b5c*/ 	.byte	0x04, 0x1c
        /*0b5e*/ 	.short	(.L_49 - .L_48)


	//   ....[0]....
.L_48:
        /*0b60*/ 	.word	0x00002d10


	//   ....[1]....
        /*0b64*/ 	.word	0x00003200


	//   ....[2]....
        /*0b68*/ 	.word	0x00003260


	//   ....[3]....
        /*0b6c*/ 	.word	0x00004380


	//   ....[4]....
        /*0b70*/ 	.word	0x00005990


	//   ....[5]....
        /*0b74*/ 	.word	0x000059d0


	//   ....[6]....
        /*0b78*/ 	.word	0x0000a800


	//   ....[7]....
        /*0b7c*/ 	.word	0x0000a880


	//   ....[8]....
        /*0b80*/ 	.word	0x0000a8b0


	//   ....[9]....
        /*0b84*/ 	.word	0x0000a920


	//----- nvinfo : EIATTR_MAX_THREADS
	.align		4
.L_49:
        /*0b88*/ 	.byte	0x04, 0x05
        /*0b8a*/ 	.short	(.L_51 - .L_50)
.L_50:
        /*0b8c*/ 	.word	0x00000100
        /*0b90*/ 	.word	0x00000001
        /*0b94*/ 	.word	0x00000001


	//----- nvinfo : EIATTR_CRS_STACK_SIZE
	.align		4
.L_51:
        /*0b98*/ 	.byte	0x04, 0x1e
        /*0b9a*/ 	.short	(.L_53 - .L_52)
.L_52:
        /*0b9c*/ 	.word	0x00000000


	//----- nvinfo : EIATTR_CBANK_PARAM_SIZE
	.align		4
.L_53:
        /*0ba0*/ 	.byte	0x03, 0x19
        /*0ba2*/ 	.short	0x0800


	//----- nvinfo : EIATTR_PARAM_CBANK
	.align		4
        /*0ba4*/ 	.byte	0x04, 0x0a
        /*0ba6*/ 	.short	(.L_55 - .L_54)
	.align		4
.L_54:
        /*0ba8*/ 	.word	index@(.nv.constant0._ZN7cutlass13device_kernelINS_4gemm6kernel13GemmUniversalIN4cute5tupleIJiiiiEEENS1_10collective13CollectiveMmaINS1_35MainloopSm100TmaUmmaWarpSpecializedILi2ELi2ELi4ENS5_IJNS4_1CILi1EEESB_SB_EEEEENS5_IJNSA_ILi64EEENSA_ILi256EEESE_EEEfNS5_IJlSB_lEEEfNS5_IJSB_llEEENS4_8TiledMMAINS4_8MMA_AtomIJNS4_17SM100_MMA_TF32_SSINS_10tfloat32_tESM_fLi64ELi256ELNS4_4UMMA5MajorE0ELSO_1ELNSN_7ScaleInE0ELSP_0EEEEEENS4_6LayoutISC_NS5_IJNSA_ILi0EEEST_ST_EEEEENS5_IJNS4_10UnderscoreESW_SW_EEEEENS4_13SM90_TMA_LOADENS4_14ComposedLayoutINS4_7SwizzleILi3ELi4ELi3EEENS4_18smem_ptr_flag_bitsILi32EEENSS_INS5_IJNSA_ILi8EEENSA_ILi32EEEEEENS5_IJS16_SB_EEEEEEEvNS4_8identityESZ_NS10_INS11_ILi2ELi5ELi2EEES14_NSS_INS5_IJS16_NSA_ILi4EEEEEENS5_IJSB_S16_EEEEEEEvS1B_EENS_8epilogue10collective18CollectiveEpilogueINS1J_23Sm100TmaWarpSpecializedILi4ELi2ELi16ELb1ELb0EEEJSG_NS5_IJNSS_ISE_SB_EENSS_IS16_SB_EEEEEfSH_fSH_NS1J_6fusion15FusionCallbacksIS1N_NS1R_17LinearCombinationIffffLNS_15FloatRoundStyleE2EEESG_S1Q_JEEENS4_5SM1004TMEM4LOAD26SM100_TMEM_LOAD_16dp128b8xESZ_S1A_NS4_17SM75_U32x4_LDSM_NENS4_14SM90_TMA_STOREES1A_NS4_17SM90_U32x4_STSM_NENS4_39AutoVectorizingCopyWithAssumedAlignmentILi128EEEEEEvvEEEEvNT_6ParamsE)
        /*0bac*/ 	.short	0x0380
        /*0bae*/ 	.short	0x0800


	//----- nvinfo : EIATTR_SW_WAR
	.align		4
.L_55:
        /*0bb0*/ 	.byte	0x04, 0x36
        /*0bb2*/ 	.short	(.L_57 - .L_56)
.L_56:
        /*0bb4*/ 	.word	0x00000008
.L_57:


//--------------------- .nv.callgraph             --------------------------
	.section	.nv.callgraph,"",@"SHT_CUDA_CALLGRAPH"
	.align	4
	.sectionentsize	8
	.align		4
        /*0000*/ 	.word	0x00000000
	.align		4
        /*0004*/ 	.word	0xffffffff
	.align		4
        /*0008*/ 	.word	index@(_ZN7cutlass13device_kernelINS_4gemm6kernel13GemmUniversalIN4cute5tupleIJiiiiEEENS1_10collective13CollectiveMmaINS1_35MainloopSm100TmaUmmaWarpSpecializedILi2ELi2ELi4ENS5_IJNS4_1CILi1EEESB_SB_EEEEENS5_IJNSA_ILi64EEENSA_ILi256EEESE_EEEfNS5_IJlSB_lEEEfNS5_IJSB_llEEENS4_8TiledMMAINS4_8MMA_AtomIJNS4_17SM100_MMA_TF32_SSINS_10tfloat32_tESM_fLi64ELi256ELNS4_4UMMA5MajorE0ELSO_1ELNSN_7ScaleInE0ELSP_0EEEEEENS4_6LayoutISC_NS5_IJNSA_ILi0EEEST_ST_EEEEENS5_IJNS4_10UnderscoreESW_SW_EEEEENS4_13SM90_TMA_LOADENS4_14ComposedLayoutINS4_7SwizzleILi3ELi4ELi3EEENS4_18smem_ptr_flag_bitsILi32EEENSS_INS5_IJNSA_ILi8EEENSA_ILi32EEEEEENS5_IJS16_SB_EEEEEEEvNS4_8identityESZ_NS10_INS11_ILi2ELi5ELi2EEES14_NSS_INS5_IJS16_NSA_ILi4EEEEEENS5_IJSB_S16_EEEEEEEvS1B_EENS_8epilogue10collective18CollectiveEpilogueINS1J_23Sm100TmaWarpSpecializedILi4ELi2ELi16ELb1ELb0EEEJSG_NS5_IJNSS_ISE_SB_EENSS_IS16_SB_EEEEEfSH_fSH_NS1J_6fusion15FusionCallbacksIS1N_NS1R_17LinearCombinationIffffLNS_15FloatRoundStyleE2EEESG_S1Q_JEEENS4_5SM1004TMEM4LOAD26SM100_TMEM_LOAD_16dp128b8xESZ_S1A_NS4_17SM75_U32x4_LDSM_NENS4_14SM90_TMA_STOREES1A_NS4_17SM90_U32x4_STSM_NENS4_39AutoVectorizingCopyWithAssumedAlignmentILi128EEEEEEvvEEEEvNT_6ParamsE)
	.align		4
        /*000c*/ 	.word	index@(__assertfail)
	.align		4
        /*0010*/ 	.word	0x00000000
	.align		4
        /*0014*/ 	.word	0xfffffffe
	.align		4
        /*0018*/ 	.word	0x00000000
	.align		4
        /*001c*/ 	.word	0xfffffffd
	.align		4
        /*0020*/ 	.word	0x00000000
	.align		4
        /*0024*/ 	.word	0xfffffffc


//--------------------- .nv.constant4             --------------------------
	.section	.nv.constant4,"a",@progbits
	.align	8
	.align		8
.nv.constant4:
        /*0000*/ 	.dword	__assertfail
	.align		8
        /*0008*/ 	.dword	__unnamed_1
	.align		8
        /*0010*/ 	.dword	__unnamed_2
	.align		8
        /*0018*/ 	.dword	_ZN40_INTERNAL_ba800102_4_k_cu_092ef290_347154cuda3std3__45__cpo5beginE
	.align		8
        /*0020*/ 	.dword	_ZN40_INTERNAL_ba800102_4_k_cu_092ef290_347154cuda3std3__45__cpo3endE
	.align		8
        /*0028*/ 	.dword	_ZN40_INTERNAL_ba800102_4_k_cu_092ef290_347154cuda3std3__45__cpo6cbeginE
	.align		8
        /*0030*/ 	.dword	_ZN40_INTERNAL_ba800102_4_k_cu_092ef290_347154cuda3std3__45__cpo4cendE
	.align		8
        /*0038*/ 	.dword	_ZN40_INTERNAL_ba800102_4_k_cu_092ef290_347154cuda3std3__442_GLOBAL__N__ba800102_4_k_cu_092ef290_347156ignoreE
	.align		8
        /*0040*/ 	.dword	_ZN40_INTERNAL_ba800102_4_k_cu_092ef290_347154cuda3std3__419piecewise_constructE
	.align		8
        /*0048*/ 	.dword	_ZN40_INTERNAL_ba800102_4_k_cu_092ef290_347154cuda3std3__48in_placeE
	.align		8
        /*0050*/ 	.dword	_ZN40_INTERNAL_ba800102_4_k_cu_092ef290_347154cuda3std6ranges3__45__cpo4swapE
	.align		8
        /*0058*/ 	.dword	_ZN40_INTERNAL_ba800102_4_k_cu_092ef290_347154cuda3std6ranges3__45__cpo9iter_moveE
	.align		8
        /*0060*/ 	.dword	_ZN40_INTERNAL_ba800102_4_k_cu_092ef290_347154cute7productE
	.align		8
        /*0068*/ 	.dword	_ZN40_INTERNAL_ba800102_4_k_cu_092ef290_347154cute1_E
	.align		8
        /*0070*/ 	.dword	$str$25
	.align		8
        /*0078*/ 	.dword	$str$26
	.align		8
        /*0080*/ 	.dword	$str$27
	.align		8
        /*0088*/ 	.dword	$str$28


//--------------------- .text._ZN7cutlass13device_kernelINS_4gemm6kernel13GemmUniversalIN4cute5tupleIJiiiiEEENS1_10collective13CollectiveMmaINS1_35MainloopSm100TmaUmmaWarpSpecializedILi2ELi2ELi4ENS5_IJNS4_1CILi1EEESB_SB_EEEEENS5_IJNSA_ILi64EEENSA_ILi256EEESE_EEEfNS5_IJlSB_lEEEfNS5_IJSB_llEEENS4_8TiledMMAINS4_8MMA_AtomIJNS4_17SM100_MMA_TF32_SSINS_10tfloat32_tESM_fLi64ELi256ELNS4_4UMMA5MajorE0ELSO_1ELNSN_7ScaleInE0ELSP_0EEEEEENS4_6LayoutISC_NS5_IJNSA_ILi0EEEST_ST_EEEEENS5_IJNS4_10UnderscoreESW_SW_EEEEENS4_13SM90_TMA_LOADENS4_14ComposedLayoutINS4_7SwizzleILi3ELi4ELi3EEENS4_18smem_ptr_flag_bitsILi32EEENSS_INS5_IJNSA_ILi8EEENSA_ILi32EEEEEENS5_IJS16_SB_EEEEEEEvNS4_8identityESZ_NS10_INS11_ILi2ELi5ELi2EEES14_NSS_INS5_IJS16_NSA_ILi4EEEEEENS5_IJSB_S16_EEEEEEEvS1B_EENS_8epilogue10collective18CollectiveEpilogueINS1J_23Sm100TmaWarpSpecializedILi4ELi2ELi16ELb1ELb0EEEJSG_NS5_IJNSS_ISE_SB_EENSS_IS16_SB_EEEEEfSH_fSH_NS1J_6fusion15FusionCallbacksIS1N_NS1R_17LinearCombinationIffffLNS_15FloatRoundStyleE2EEESG_S1Q_JEEENS4_5SM1004TMEM4LOAD26SM100_TMEM_LOAD_16dp128b8xESZ_S1A_NS4_17SM75_U32x4_LDSM_NENS4_14SM90_TMA_STOREES1A_NS4_17SM90_U32x4_STSM_NENS4_39AutoVectorizingCopyWithAssumedAlignmentILi128EEEEEEvvEEEEvNT_6ParamsE --------------------------
	.section	.text._ZN7cutlass13device_kernelINS_4gemm6kernel13GemmUniversalIN4cute5tupleIJiiiiEEENS1_10collective13CollectiveMmaINS1_35MainloopSm100TmaUmmaWarpSpecializedILi2ELi2ELi4ENS5_IJNS4_1CILi1EEESB_SB_EEEEENS5_IJNSA_ILi64EEENSA_ILi256EEESE_EEEfNS5_IJlSB_lEEEfNS5_IJSB_llEEENS4_8TiledMMAINS4_8MMA_AtomIJNS4_17SM100_MMA_TF32_SSINS_10tfloat32_tESM_fLi64ELi256ELNS4_4UMMA5MajorE0ELSO_1ELNSN_7ScaleInE0ELSP_0EEEEEENS4_6LayoutISC_NS5_IJNSA_ILi0EEEST_ST_EEEEENS5_IJNS4_10UnderscoreESW_SW_EEEEENS4_13SM90_TMA_LOADENS4_14ComposedLayoutINS4_7SwizzleILi3ELi4ELi3EEENS4_18smem_ptr_flag_bitsILi32EEENSS_INS5_IJNSA_ILi8EEENSA_ILi32EEEEEENS5_IJS16_SB_EEEEEEEvNS4_8identityESZ_NS10_INS11_ILi2ELi5ELi2EEES14_NSS_INS5_IJS16_NSA_ILi4EEEEEENS5_IJSB_S16_EEEEEEEvS1B_EENS_8epilogue10collective18CollectiveEpilogueINS1J_23Sm100TmaWarpSpecializedILi4ELi2ELi16ELb1ELb0EEEJSG_NS5_IJNSS_ISE_SB_EENSS_IS16_SB_EEEEEfSH_fSH_NS1J_6fusion15FusionCallbacksIS1N_NS1R_17LinearCombinationIffffLNS_15FloatRoundStyleE2EEESG_S1Q_JEEENS4_5SM1004TMEM4LOAD26SM100_TMEM_LOAD_16dp128b8xESZ_S1A_NS4_17SM75_U32x4_LDSM_NENS4_14SM90_TMA_STOREES1A_NS4_17SM90_U32x4_STSM_NENS4_39AutoVectorizingCopyWithAssumedAlignmentILi128EEEEEEvvEEEEvNT_6ParamsE,"ax",@progbits
	.align	128
.text._ZN7cutlass13device_kernelINS_4gemm6kernel13GemmUniversalIN4cute5tupleIJiiiiEEENS1_10collective13CollectiveMmaINS1_35MainloopSm100TmaUmmaWarpSpecializedILi2ELi2ELi4ENS5_IJNS4_1CILi1EEESB_SB_EEEEENS5_IJNSA_ILi64EEENSA_ILi256EEESE_EEEfNS5_IJlSB_lEEEfNS5_IJSB_llEEENS4_8TiledMMAINS4_8MMA_AtomIJNS4_17SM100_MMA_TF32_SSINS_10tfloat32_tESM_fLi64ELi256ELNS4_4UMMA5MajorE0ELSO_1ELNSN_7ScaleInE0ELSP_0EEEEEENS4_6LayoutISC_NS5_IJNSA_ILi0EEEST_ST_EEEEENS5_IJNS4_10UnderscoreESW_SW_EEEEENS4_13SM90_TMA_LOADENS4_14ComposedLayoutINS4_7SwizzleILi3ELi4ELi3EEENS4_18smem_ptr_flag_bitsILi32EEENSS_INS5_IJNSA_ILi8EEENSA_ILi32EEEEEENS5_IJS16_SB_EEEEEEEvNS4_8identityESZ_NS10_INS11_ILi2ELi5ELi2EEES14_NSS_INS5_IJS16_NSA_ILi4EEEEEENS5_IJSB_S16_EEEEEEEvS1B_EENS_8epilogue10collective18CollectiveEpilogueINS1J_23Sm100TmaWarpSpecializedILi4ELi2ELi16ELb1ELb0EEEJSG_NS5_IJNSS_ISE_SB_EENSS_IS16_SB_EEEEEfSH_fSH_NS1J_6fusion15FusionCallbacksIS1N_NS1R_17LinearCombinationIffffLNS_15FloatRoundStyleE2EEESG_S1Q_JEEENS4_5SM1004TMEM4LOAD26SM100_TMEM_LOAD_16dp128b8xESZ_S1A_NS4_17SM75_U32x4_LDSM_NENS4_14SM90_TMA_STOREES1A_NS4_17SM90_U32x4_STSM_NENS4_39AutoVectorizingCopyWithAssumedAlignmentILi128EEEEEEvvEEEEvNT_6ParamsE:
        .type           _ZN7cutlass13device_kernelINS_4gemm6kernel13GemmUniversalIN4cute5tupleIJiiiiEEENS1_10collective13CollectiveMmaINS1_35MainloopSm100TmaUmmaWarpSpecializedILi2ELi2ELi4ENS5_IJNS4_1CILi1EEESB_SB_EEEEENS5_IJNSA_ILi64EEENSA_ILi256EEESE_EEEfNS5_IJlSB_lEEEfNS5_IJSB_llEEENS4_8TiledMMAINS4_8MMA_AtomIJNS4_17SM100_MMA_TF32_SSINS_10tfloat32_tESM_fLi64ELi256ELNS4_4UMMA5MajorE0ELSO_1ELNSN_7ScaleInE0ELSP_0EEEEEENS4_6LayoutISC_NS5_IJNSA_ILi0EEEST_ST_EEEEENS5_IJNS4_10UnderscoreESW_SW_EEEEENS4_13SM90_TMA_LOADENS4_14ComposedLayoutINS4_7SwizzleILi3ELi4ELi3EEENS4_18smem_ptr_flag_bitsILi32EEENSS_INS5_IJNSA_ILi8EEENSA_ILi32EEEEEENS5_IJS16_SB_EEEEEEEvNS4_8identityESZ_NS10_INS11_ILi2ELi5ELi2EEES14_NSS_INS5_IJS16_NSA_ILi4EEEEEENS5_IJSB_S16_EEEEEEEvS1B_EENS_8epilogue10collective18CollectiveEpilogueINS1J_23Sm100TmaWarpSpecializedILi4ELi2ELi16ELb1ELb0EEEJSG_NS5_IJNSS_ISE_SB_EENSS_IS16_SB_EEEEEfSH_fSH_NS1J_6fusion15FusionCallbacksIS1N_NS1R_17LinearCombinationIffffLNS_15FloatRoundStyleE2EEESG_S1Q_JEEENS4_5SM1004TMEM4LOAD26SM100_TMEM_LOAD_16dp128b8xESZ_S1A_NS4_17SM75_U32x4_LDSM_NENS4_14SM90_TMA_STOREES1A_NS4_17SM90_U32x4_STSM_NENS4_39AutoVectorizingCopyWithAssumedAlignmentILi128EEEEEEvvEEEEvNT_6ParamsE,@function
        .size           _ZN7cutlass13device_kernelINS_4gemm6kernel13GemmUniversalIN4cute5tupleIJiiiiEEENS1_10collective13CollectiveMmaINS1_35MainloopSm100TmaUmmaWarpSpecializedILi2ELi2ELi4ENS5_IJNS4_1CILi1EEESB_SB_EEEEENS5_IJNSA_ILi64EEENSA_ILi256EEESE_EEEfNS5_IJlSB_lEEEfNS5_IJSB_llEEENS4_8TiledMMAINS4_8MMA_AtomIJNS4_17SM100_MMA_TF32_SSINS_10tfloat32_tESM_fLi64ELi256ELNS4_4UMMA5MajorE0ELSO_1ELNSN_7ScaleInE0ELSP_0EEEEEENS4_6LayoutISC_NS5_IJNSA_ILi0EEEST_ST_EEEEENS5_IJNS4_10UnderscoreESW_SW_EEEEENS4_13SM90_TMA_LOADENS4_14ComposedLayoutINS4_7SwizzleILi3ELi4ELi3EEENS4_18smem_ptr_flag_bitsILi32EEENSS_INS5_IJNSA_ILi8EEENSA_ILi32EEEEEENS5_IJS16_SB_EEEEEEEvNS4_8identityESZ_NS10_INS11_ILi2ELi5ELi2EEES14_NSS_INS5_IJS16_NSA_ILi4EEEEEENS5_IJSB_S16_EEEEEEEvS1B_EENS_8epilogue10collective18CollectiveEpilogueINS1J_23Sm100TmaWarpSpecializedILi4ELi2ELi16ELb1ELb0EEEJSG_NS5_IJNSS_ISE_SB_EENSS_IS16_SB_EEEEEfSH_fSH_NS1J_6fusion15FusionCallbacksIS1N_NS1R_17LinearCombinationIffffLNS_15FloatRoundStyleE2EEESG_S1Q_JEEENS4_5SM1004TMEM4LOAD26SM100_TMEM_LOAD_16dp128b8xESZ_S1A_NS4_17SM75_U32x4_LDSM_NENS4_14SM90_TMA_STOREES1A_NS4_17SM90_U32x4_STSM_NENS4_39AutoVectorizingCopyWithAssumedAlignmentILi128EEEEEEvvEEEEvNT_6ParamsE,(.L_x_218 - _ZN7cutlass13device_kernelINS_4gemm6kernel13GemmUniversalIN4cute5tupleIJiiiiEEENS1_10collective13CollectiveMmaINS1_35MainloopSm100TmaUmmaWarpSpecializedILi2ELi2ELi4ENS5_IJNS4_1CILi1EEESB_SB_EEEEENS5_IJNSA_ILi64EEENSA_ILi256EEESE_EEEfNS5_IJlSB_lEEEfNS5_IJSB_llEEENS4_8TiledMMAINS4_8MMA_AtomIJNS4_17SM100_MMA_TF32_SSINS_10tfloat32_tESM_fLi64ELi256ELNS4_4UMMA5MajorE0ELSO_1ELNSN_7ScaleInE0ELSP_0EEEEEENS4_6LayoutISC_NS5_IJNSA_ILi0EEEST_ST_EEEEENS5_IJNS4_10UnderscoreESW_SW_EEEEENS4_13SM90_TMA_LOADENS4_14ComposedLayoutINS4_7SwizzleILi3ELi4ELi3EEENS4_18smem_ptr_flag_bitsILi32EEENSS_INS5_IJNSA_ILi8EEENSA_ILi32EEEEEENS5_IJS16_SB_EEEEEEEvNS4_8identityESZ_NS10_INS11_ILi2ELi5ELi2EEES14_NSS_INS5_IJS16_NSA_ILi4EEEEEENS5_IJSB_S16_EEEEEEEvS1B_EENS_8epilogue10collective18CollectiveEpilogueINS1J_23Sm100TmaWarpSpecializedILi4ELi2ELi16ELb1ELb0EEEJSG_NS5_IJNSS_ISE_SB_EENSS_IS16_SB_EEEEEfSH_fSH_NS1J_6fusion15FusionCallbacksIS1N_NS1R_17LinearCombinationIffffLNS_15FloatRoundStyleE2EEESG_S1Q_JEEENS4_5SM1004TMEM4LOAD26SM100_TMEM_LOAD_16dp128b8xESZ_S1A_NS4_17SM75_U32x4_LDSM_NENS4_14SM90_TMA_STOREES1A_NS4_17SM90_U32x4_STSM_NENS4_39AutoVectorizingCopyWithAssumedAlignmentILi128EEEEEEvvEEEEvNT_6ParamsE)
        .other          _ZN7cutlass13device_kernelINS_4gemm6kernel13GemmUniversalIN4cute5tupleIJiiiiEEENS1_10collective13CollectiveMmaINS1_35MainloopSm100TmaUmmaWarpSpecializedILi2ELi2ELi4ENS5_IJNS4_1CILi1EEESB_SB_EEEEENS5_IJNSA_ILi64EEENSA_ILi256EEESE_EEEfNS5_IJlSB_lEEEfNS5_IJSB_llEEENS4_8TiledMMAINS4_8MMA_AtomIJNS4_17SM100_MMA_TF32_SSINS_10tfloat32_tESM_fLi64ELi256ELNS4_4UMMA5MajorE0ELSO_1ELNSN_7ScaleInE0ELSP_0EEEEEENS4_6LayoutISC_NS5_IJNSA_ILi0EEEST_ST_EEEEENS5_IJNS4_10UnderscoreESW_SW_EEEEENS4_13SM90_TMA_LOADENS4_14ComposedLayoutINS4_7SwizzleILi3ELi4ELi3EEENS4_18smem_ptr_flag_bitsILi32EEENSS_INS5_IJNSA_ILi8EEENSA_ILi32EEEEEENS5_IJS16_SB_EEEEEEEvNS4_8identityESZ_NS10_INS11_ILi2ELi5ELi2EEES14_NSS_INS5_IJS16_NSA_ILi4EEEEEENS5_IJSB_S16_EEEEEEEvS1B_EENS_8epilogue10collective18CollectiveEpilogueINS1J_23Sm100TmaWarpSpecializedILi4ELi2ELi16ELb1ELb0EEEJSG_NS5_IJNSS_ISE_SB_EENSS_IS16_SB_EEEEEfSH_fSH_NS1J_6fusion15FusionCallbacksIS1N_NS1R_17LinearCombinationIffffLNS_15FloatRoundStyleE2EEESG_S1Q_JEEENS4_5SM1004TMEM4LOAD26SM100_TMEM_LOAD_16dp128b8xESZ_S1A_NS4_17SM75_U32x4_LDSM_NENS4_14SM90_TMA_STOREES1A_NS4_17SM90_U32x4_STSM_NENS4_39AutoVectorizingCopyWithAssumedAlignmentILi128EEEEEEvvEEEEvNT_6ParamsE,@"STO_CUDA_ENTRY STV_DEFAULT"
_ZN7cutlass13device_kernelINS_4gemm6kernel13GemmUniversalIN4cute5tupleIJiiiiEEENS1_10collective13CollectiveMmaINS1_35MainloopSm100TmaUmmaWarpSpecializedILi2ELi2ELi4ENS5_IJNS4_1CILi1EEESB_SB_EEEEENS5_IJNSA_ILi64EEENSA_ILi256EEESE_EEEfNS5_IJlSB_lEEEfNS5_IJSB_llEEENS4_8TiledMMAINS4_8MMA_AtomIJNS4_17SM100_MMA_TF32_SSINS_10tfloat32_tESM_fLi64ELi256ELNS4_4UMMA5MajorE0ELSO_1ELNSN_7ScaleInE0ELSP_0EEEEEENS4_6LayoutISC_NS5_IJNSA_ILi0EEEST_ST_EEEEENS5_IJNS4_10UnderscoreESW_SW_EEEEENS4_13SM90_TMA_LOADENS4_14ComposedLayoutINS4_7SwizzleILi3ELi4ELi3EEENS4_18smem_ptr_flag_bitsILi32EEENSS_INS5_IJNSA_ILi8EEENSA_ILi32EEEEEENS5_IJS16_SB_EEEEEEEvNS4_8identityESZ_NS10_INS11_ILi2ELi5ELi2EEES14_NSS_INS5_IJS16_NSA_ILi4EEEEEENS5_IJSB_S16_EEEEEEEvS1B_EENS_8epilogue10collective18CollectiveEpilogueINS1J_23Sm100TmaWarpSpecializedILi4ELi2ELi16ELb1ELb0EEEJSG_NS5_IJNSS_ISE_SB_EENSS_IS16_SB_EEEEEfSH_fSH_NS1J_6fusion15FusionCallbacksIS1N_NS1R_17LinearCombinationIffffLNS_15FloatRoundStyleE2EEESG_S1Q_JEEENS4_5SM1004TMEM4LOAD26SM100_TMEM_LOAD_16dp128b8xESZ_S1A_NS4_17SM75_U32x4_LDSM_NENS4_14SM90_TMA_STOREES1A_NS4_17SM90_U32x4_STSM_NENS4_39AutoVectorizingCopyWithAssumedAlignmentILi128EEEEEEvvEEEEvNT_6ParamsE:
[----:B------:R-:W1:Y:S01]  /*0000*/  LDC R1, c[0x0][0x37c] ;  /* 0x0000df00ff017b82 */ /* 0x000e620000000800 */
[----:B------:R-:W2:Y:S01]  /*0010*/  S2R R77, SR_TID.X ;  /* 0x00000000004d7919 */ /* 0x000ea20000002100 */
[----:B------:R-:W3:Y:S01]  /*0020*/  LDCU.64 UR4, c[0x0][0x890] ;  /* 0x00011200ff0477ac */ /* 0x000ee20008000a00 */
[----:B------:R-:W-:Y:S02]  /*0030*/  PRMT R64, RZ, 0x7610, R64 ;  /* 0x00007610ff407816 */ /* 0x000fe40000000040 */
[----:B------:R-:W-:Y:S01]  /*0040*/  ELECT P5, URZ, PT ;  /* 0x0000000000ff782f */ /* 0x000fe200038a0000 */
[----:B------:R-:W4:Y:S01]  /*0050*/  LDCU.64 UR46, c[0x0][0x358] ;  /* 0x00006b00ff2e77ac */ /* 0x000f220008000a00 */
[----:B---3--:R-:W-:-:S04]  /*0060*/  UISETP.NE.U32.AND UP0, UPT, UR4, URZ, UPT ;  /* 0x000000ff0400728c */ /* 0x008fc8000bf05070 */
[----:B------:R-:W-:Y:S01]  /*0070*/  UISETP.NE.AND.EX UP0, UPT, UR5, URZ, UPT, UP0 ;  /* 0x000000ff0500728c */ /* 0x000fe2000bf05300 */
[----:B--2---:R-:W-:-:S05]  /*0080*/  SHF.R.U32.HI R70, RZ, 0x5, R77 ;  /* 0x00000005ff467819 */ /* 0x004fca000001164d */
[----:B------:R-:W2:Y:S02]  /*0090*/  SHFL.IDX PT, R0, R70, RZ, 0x1f ;  /* 0x00001fff46007589 */ /* 0x000ea400000e0000 */
[----:B--2---:R-:W-:Y:S01]  /*00a0*/  R2UR UR8, R0 ;  /* 0x00000000000872ca */ /* 0x004fe200000e0000 */
[----:B-1--4-:R-:W-:-:S14]  /*00b0*/  BRA.U UP0, `(.L_x_0) ;  /* 0x00000001002c7547 */ /* 0x012fdc000b800000 */
[----:B------:R-:W1:Y:S02]  /*00c0*/  LDCU.64 UR6, c[0x0][0x888] ;  /* 0x00011100ff0677ac */ /* 0x000e640008000a00 */
[----:B-1----:R-:W-:-:S04]  /*00d0*/  UISETP.NE.U32.AND UP0, UPT, UR6, URZ, UPT ;  /* 0x000000ff0600728c */ /* 0x002fc8000bf05070 */
[----:B------:R-:W-:-:S09]  /*00e0*/  UISETP.NE.AND.EX UP0, UPT, UR7, URZ, UPT, UP0 ;  /* 0x000000ff0700728c */ /* 0x000fd2000bf05300 */
[----:B------:R-:W-:Y:S05]  /*00f0*/  BRA.U !UP0, `(.L_x_1) ;  /* 0x0000000108107547 */ /* 0x000fea000b800000 */
[----:B------:R-:W1:Y:S02]  /*0100*/  LDC.64 R2, c[0x0][0x888] ;  /* 0x00022200ff027b82 */ /* 0x000e640000000a00 */
[----:B-1----:R1:W5:Y:S01]  /*0110*/  LDG.E R35, desc[UR46][R2.64] ;  /* 0x0000002e02237981 */ /* 0x002362000c1e1900 */
[----:B------:R-:W-:Y:S01]  /*0120*/  HFMA2 R64, -RZ, RZ, 0, 5.9604644775390625e-08 ;  /* 0x00000001ff407431 */ /* 0x000fe200000001ff */
[----:B------:R-:W-:Y:S05]  /*0130*/  BRA `(.L_x_0) ;  /* 0x00000000000c7947 */ /* 0x000fea0003800000 */
.L_x_1:
[----:B------:R-:W1:Y:S01]  /*0140*/  LDCU UR6, c[0x0][0x880] ;  /* 0x00011000ff0677ac */ /* 0x000e620008000800 */
[----:B------:R-:W-:Y:S01]  /*0150*/  HFMA2 R64, -RZ, RZ, 0, 5.9604644775390625e-08 ;  /* 0x00000001ff407431 */ /* 0x000fe200000001ff */
[----:B-1----:R-:W-:-:S07]  /*0160*/  MOV R35, UR6 ;  /* 0x0000000600237c02 */ /* 0x002fce0008000f00 */
.L_x_0:
[----:B------:R-:W2:Y:S02]  /*0170*/  LDCU.64 UR6, c[0x0][0x8b0] ;  /* 0x00011600ff0677ac */ /* 0x000ea40008000a00 */
[----:B--2---:R-:W-:-:S04]  /*0180*/  UISETP.NE.U32.AND UP0, UPT, UR6, URZ, UPT ;  /* 0x000000ff0600728c */ /* 0x004fc8000bf05070 */
[----:B------:R-:W-:-:S09]  /*0190*/  UISETP.NE.AND.EX UP0, UPT, UR7, URZ, UPT, UP0 ;  /* 0x000000ff0700728c */ /* 0x000fd2000bf05300 */
[----:B------:R-:W-:Y:S05]  /*01a0*/  BRA.U UP0, `(.L_x_2) ;  /* 0x0000000100247547 */ /* 0x000fea000b800000 */
[----:B------:R-:W2:Y:S02]  /*01b0*/  LDCU.64 UR6, c[0x0][0x8a8] ;  /* 0x00011500ff0677ac */ /* 0x000ea40008000a00 */
[----:B--2---:R-:W-:-:S04]  /*01c0*/  UISETP.NE.U32.AND UP0, UPT, UR6, URZ, UPT ;  /* 0x000000ff0600728c */ /* 0x004fc8000bf05070 */
[----:B------:R-:W-:-:S09]  /*01d0*/  UISETP.NE.AND.EX UP0, UPT, UR7, URZ, UPT, UP0 ;  /* 0x000000ff0700728c */ /* 0x000fd2000bf05300 */
[----:B------:R-:W-:Y:S05]  /*01e0*/  BRA.U !UP0, `(.L_x_3) ;  /* 0x00000001080c7547 */ /* 0x000fea000b800000 */
[----:B-1----:R-:W1:Y:S02]  /*01f0*/  LDC.64 R2, c[0x0][0x8a8] ;  /* 0x00022a00ff027b82 */ /* 0x002e640000000a00 */
[----:B-1----:R2:W5:Y:S01]  /*0200*/  LDG.E R33, desc[UR46][R2.64] ;  /* 0x0000002e02217981 */ /* 0x002562000c1e1900 */
[----:B------:R-:W-:Y:S05]  /*0210*/  BRA `(.L_x_2) ;  /* 0x0000000000087947 */ /* 0x000fea0003800000 */
.L_x_3:
[----:B------:R-:W2:Y:S02]  /*0220*/  LDCU UR6, c[0x0][0x8a0] ;  /* 0x00011400ff0677ac */ /* 0x000ea40008000800 */
[----:B--2---:R-:W-:Y:S02]  /*0230*/  MOV R33, UR6 ;  /* 0x0000000600217c02 */ /* 0x004fe40008000f00 */
.L_x_2:
[----:B------:R-:W-:Y:S01]  /*0240*/  IMAD.U32 R0, RZ, RZ, UR8 ;  /* 0x00000008ff007e24 */ /* 0x000fe2000f8e00ff */
[----:B------:R-:W-:Y:S04]  /*0250*/  BSSY.RECONVERGENT B0, `(.L_x_4) ;  /* 0x000000c000007945 */ /* 0x000fe80003800200 */
[C---:B------:R-:W-:Y:S02]  /*0260*/  ISETP.NE.OR P1, PT, R0.reuse, 0x1, !P5 ;  /* 0x000000010000780c */ /* 0x040fe40006f25670 */
[----:B------:R-:W-:-:S11]  /*0270*/  ISETP.NE.OR P0, PT, R0, 0x3, !P5 ;  /* 0x000000030000780c */ /* 0x000fd60006f05670 */
[----:B------:R-:W-:Y:S05]  /*0280*/  @P1 BRA `(.L_x_5) ;  /* 0x0000000000201947 */ /* 0x000fea0003800000 */
[----:B------:R-:W3:Y:S02]  /*0290*/  LDCU.64 UR6, c[0x0][0x348] ;  /* 0x00006900ff0677ac */ /* 0x000ee40008000a00 */
[----:B---3--:R-:W-:Y:S02]  /*02a0*/  UIADD3 UR10, UP1, UPT, UR6, 0x80, URZ ;  /* 0x00000080060a7890 */ /* 0x008fe4000ff3e0ff */
[----:B------:R-:W-:Y:S02]  /*02b0*/  UIADD3 UR6, UP0, UPT, UR6, 0x180, URZ ;  /* 0x0000018006067890 */ /* 0x000fe4000ff1e0ff */
[----:B------:R-:W-:Y:S02]  /*02c0*/  UIADD3.X UR11, UPT, UPT, URZ, UR7, URZ, UP1, !UPT ;  /* 0x00000007ff0b7290 */ /* 0x000fe40008ffe4ff */
[----:B------:R-:W-:-:S07]  /*02d0*/  UIADD3.X UR7, UPT, UPT, URZ, UR7, URZ, UP0, !UPT ;  /* 0x00000007ff077290 */ /* 0x000fce00087fe4ff */
[----:B------:R3:W-:Y:S02]  /*02e0*/  UTMACCTL.PF [UR10] ;  /* 0x000000000a0079b9 */ /* 0x0007e40008040000 */
[----:B------:R3:W-:Y:S02]  /*02f0*/  UTMACCTL.PF [UR6] ;  /* 0x00000000060079b9 */ /* 0x0007e40008040000 */
[----:B---3--:R-:W-:Y:S01]  /*0300*/  NOP ;  /* 0x0000000000007918 */ /* 0x008fe20000000000 */
.L_x_5:
[----:B------:R-:W-:Y:S05]  /*0310*/  BSYNC.RECONVERGENT B0 ;  /* 0x0000000000007941 */ /* 0x000fea0003800200 */
.L_x_4:
[----:B------:R-:W-:Y:S04]  /*0320*/  BSSY.RECONVERGENT B0, `(.L_x_6) ;  /* 0x000000a000007945 */ /* 0x000fe80003800200 */
        /* <DEDUP_REMOVED lines=9> */
.L_x_7:
[----:B------:R-:W-:Y:S05]  /*03c0*/  BSYNC.RECONVERGENT B0 ;  /* 0x0000000000007941 */ /* 0x000fea0003800200 */
.L_x_6:
[----:B------:R-:W3:Y:S01]  /*03d0*/  LDCU.64 UR6, c[0x0][0x888] ;  /* 0x00011100ff0677ac */ /* 0x000ee20008000a00 */
[----:B------:R-:W-:Y:S02]  /*03e0*/  UISETP.EQ.U32.AND UP1, UPT, UR4, URZ, UPT ;  /* 0x000000ff0400728c */ /* 0x000fe4000bf22070 */
[----:B------:R-:W-:Y:S02]  /*03f0*/  UPLOP3.LUT UP2, UPT, UPT, UPT, UPT, 0x80, 0x8 ;  /* 0x000000000008789c */ /* 0x000fe40003f4f070 */
[----:B---3--:R-:W-:-:S04]  /*0400*/  UISETP.NE.U32.AND UP0, UPT, UR6, URZ, UPT ;  /* 0x000000ff0600728c */ /* 0x008fc8000bf05070 */
[----:B------:R-:W-:-:S04]  /*0410*/  UISETP.NE.AND.EX UP0, UPT, UR7, URZ, UPT, UP0 ;  /* 0x000000ff0700728c */ /* 0x000fc8000bf05300 */
[----:B------:R-:W-:-:S04]  /*0420*/  UISETP.EQ.OR.EX UP3, UPT, UR5, URZ, !UP0, UP1 ;  /* 0x000000ff0500728c */ /* 0x000fc8000c762710 */
[----:B------:R-:W-:-:S05]  /*0430*/  UP2UR UR49, UPR, URZ, 0x8 ;  /* 0x00000008ff317883 */ /* 0x000fca0008000000 */
[----:B------:R-:W-:Y:S07]  /*0440*/  BRA.U !UP3, `(.L_x_8) ;  /* 0x000000010b207547 */ /* 0x000fee000b800000 */
[----:B------:R-:W-:Y:S01]  /*0450*/  UISETP.NE.U32.AND UP2, UPT, UR4, URZ, UPT ;  /* 0x000000ff0400728c */ /* 0x000fe2000bf45070 */
[----:B-----5:R-:W-:Y:S01]  /*0460*/  FSETP.NEU.AND P0, PT, R35, RZ, PT ;  /* 0x000000ff2300720b */ /* 0x020fe20003f0d000 */
[----:B------:R-:W-:Y:S02]  /*0470*/  USEL UR4, URZ, 0xffffffff, UP0 ;  /* 0xffffffffff047887 */ /* 0x000fe40008000000 */
[----:B------:R-:W-:-:S10]  /*0480*/  UISETP.NE.AND.EX UP2, UPT, UR5, URZ, UPT, UP2 ;  /* 0x000000ff0500728c */ /* 0x000fd4000bf45320 */
[----:B------:R-:W-:Y:S01]  /*0490*/  VOTEU.ANY UP1, P0 ;  /* 0x0000000000ff7886 */ /* 0x000fe20000020100 */
[----:B------:R-:W-:-:S04]  /*04a0*/  @!UP2 USEL UR4, URZ, 0xffffffff, UP1 ;  /* 0xffffffffff04a887 */ /* 0x000fc80008800000 */
[----:B------:R-:W-:-:S04]  /*04b0*/  ULOP3.LUT UR4, UR4, 0x1, URZ, 0xc0, !UPT ;  /* 0x0000000104047892 */ /* 0x000fc8000f8ec0ff */
[----:B------:R-:W-:-:S11]  /*04c0*/  UISETP.NE.U32.AND UP2, UPT, UR4, 0x1, UPT ;  /* 0x000000010400788c */ /* 0x000fd6000bf45070 */
.L_x_8:
[----:B-12---:R-:W1:Y:S01]  /*04d0*/  SHFL.IDX PT, R2, R70, RZ, 0x1f ;  /* 0x00001fff46027589 */ /* 0x006e6200000e0000 */
[----:B------:R-:W-:-:S04]  /*04e0*/  UISETP.NE.AND UP1, UPT, UR8, 0x2, UPT ;  /* 0x000000020800788c */ /* 0x000fc8000bf25270 */
[----:B------:R-:W-:Y:S01]  /*04f0*/  USEL UR6, URZ, 0x1, UP1 ;  /* 0x00000001ff067887 */ /* 0x000fe20008800000 */
[----:B-1----:R-:W-:-:S13]  /*0500*/  ISETP.NE.AND P0, PT, R2, RZ, PT ;  /* 0x000000ff0200720c */ /* 0x002fda0003f05270 */
[----:B------:R-:W-:Y:S05]  /*0510*/  @P0 BRA `(.L_x_9) ;  /* 0x0000000000380947 */ /* 0x000fea0003800000 */
[----:B------:R-:W1:Y:S01]  /*0520*/  S2UR UR5, SR_CgaCtaId ;  /* 0x00000000000579c3 */ /* 0x000e620000008800 */
[----:B------:R-:W-:Y:S01]  /*0530*/  UMOV UR7, 0x400 ;  /* 0x0000040000077882 */ /* 0x000fe20000000000 */
[----:B------:R-:W-:Y:S01]  /*0540*/  UMOV UR4, 0x1 ;  /* 0x0000000100047882 */ /* 0x000fe20000000000 */
[----:B------:R-:W-:Y:S01]  /*0550*/  ELECT P0, URZ, PT ;  /* 0x0000000000ff782f */ /* 0x000fe20003800000 */
[----:B------:R-:W-:-:S04]  /*0560*/  UIADD3 UR10, UPT, UPT, -UR4, 0x100000, URZ ;  /* 0x00100000040a7890 */ /* 0x000fc8000fffe1ff */
[----:B------:R-:W-:Y:S02]  /*0570*/  USHF.L.U32 UR11, UR10, 0xb, URZ ;  /* 0x0000000b0a0b7899 */ /* 0x000fe400080006ff */
[----:B------:R-:W-:Y:S02]  /*0580*/  USHF.L.U32 UR10, UR10, 0x1, URZ ;  /* 0x000000010a0a7899 */ /* 0x000fe400080006ff */
[----:B-1----:R-:W-:Y:S01]  /*0590*/  ULEA UR5, UR5, UR7, 0x18 ;  /* 0x0000000705057291 */ /* 0x002fe2000f8ec0ff */
[----:B------:R-:W1:Y:S11]  /*05a0*/  FENCE.VIEW.ASYNC.S ;  /* 0x00000000000073c6 */ /* 0x000e760000000000 */
[----:B-1----:R1:W2:Y:S01]  /*05b0*/  SYNCS.EXCH.64 URZ, [UR5], UR10 ;  /* 0x0000000a05ff75b2 */ /* 0x0022a20008000100 */
[----:B------:R1:W3:Y:S01]  /*05c0*/  SYNCS.EXCH.64 URZ, [UR5+0x10], UR10 ;  /* 0x0000100a05ff75b2 */ /* 0x0002e20008000100 */
[----:B------:R1:W4:Y:S01]  /*05d0*/  SYNCS.EXCH.64 URZ, [UR5+0x8], UR10 ;  /* 0x0000080a05ff75b2 */ /* 0x0003220008000100 */
[----:B------:R1:W1:Y:S01]  /*05e0*/  SYNCS.EXCH.64 URZ, [UR5+0x18], UR10 ;  /* 0x0000180a05ff75b2 */ /* 0x0002620008000100 */
[----:B------:R-:W-:Y:S01]  /*05f0*/  NOP ;  /* 0x0000000000007918 */ /* 0x000fe20000000000 */
.L_x_9:
[----:B------:R-:W2:Y:S01]  /*0600*/  SHFL.IDX PT, R2, R70, RZ, 0x1f ;  /* 0x00001fff46027589 */ /* 0x000ea200000e0000 */
[----:B------:R-:W-:Y:S01]  /*0610*/  NOP ;  /* 0x0000000000007918 */ /* 0x000fe20000000000 */
[----:B--2---:R-:W-:-:S13]  /*0620*/  ISETP.NE.AND P0, PT, R2, 0x1, PT ;  /* 0x000000010200780c */ /* 0x004fda0003f05270 */
[----:B------:R-:W-:Y:S05]  /*0630*/  @P0 BRA `(.L_x_10) ;  /* 0x0000000000580947 */ /* 0x000fea0003800000 */
[----:B------:R-:W2:Y:S01]  /*0640*/  S2UR UR7, SR_CgaCtaId ;  /* 0x00000000000779c3 */ /* 0x000ea20000008800 */
[----:B------:R-:W-:Y:S01]  /*0650*/  UMOV UR9, 0x400 ;  /* 0x0000040000097882 */ /* 0x000fe20000000000 */
[----:B-1----:R-:W-:Y:S01]  /*0660*/  UMOV UR5, 0x20 ;  /* 0x0000002000057882 */ /* 0x002fe20000000000 */
[----:B------:R-:W-:Y:S01]  /*0670*/  UMOV UR4, 0x80 ;  /* 0x0000008000047882 */ /* 0x000fe20000000000 */
[----:B------:R-:W-:-:S04]  /*0680*/  UIADD3 UR10, UPT, UPT, -UR5, 0x100000, URZ ;  /* 0x00100000050a7890 */ /* 0x000fc8000fffe1ff */
[----:B------:R-:W-:Y:S02]  /*0690*/  USHF.L.U32 UR11, UR10, 0xb, URZ ;  /* 0x0000000b0a0b7899 */ /* 0x000fe400080006ff */
[----:B------:R-:W-:Y:S02]  /*06a0*/  USHF.L.U32 UR10, UR10, 0x1, URZ ;  /* 0x000000010a0a7899 */ /* 0x000fe400080006ff */
[----:B------:R-:W-:-:S04]  /*06b0*/  UIADD3 UR4, UPT, UPT, -UR4, 0x100000, URZ ;  /* 0x0010000004047890 */ /* 0x000fc8000fffe1ff */
[----:B------:R-:W-:Y:S02]  /*06c0*/  USHF.L.U32 UR5, UR4, 0xb, URZ ;  /* 0x0000000b04057899 */ /* 0x000fe400080006ff */
[----:B------:R-:W-:Y:S01]  /*06d0*/  USHF.L.U32 UR4, UR4, 0x1, URZ ;  /* 0x0000000104047899 */ /* 0x000fe200080006ff */
[----:B------:R-:W-:Y:S01]  /*06e0*/  ELECT P0, URZ, PT ;  /* 0x0000000000ff782f */ /* 0x000fe20003800000 */
[----:B--2---:R-:W-:Y:S01]  /*06f0*/  ULEA UR7, UR7, UR9, 0x18 ;  /* 0x0000000907077291 */ /* 0x004fe2000f8ec0ff */
[----:B------:R-:W1:Y:S11]  /*0700*/  FENCE.VIEW.ASYNC.S ;  /* 0x00000000000073c6 */ /* 0x000e760000000000 */
[----:B-1----:R2:W1:Y:S01]  /*0710*/  SYNCS.EXCH.64 URZ, [UR7+0x20], UR10 ;  /* 0x0000200a07ff75b2 */ /* 0x0024620008000100 */
[----:B------:R2:W1:Y:S01]  /*0720*/  SYNCS.EXCH.64 URZ, [UR7+0x40], UR4 ;  /* 0x0000400407ff75b2 */ /* 0x0004620008000100 */
[----:B------:R2:W1:Y:S01]  /*0730*/  SYNCS.EXCH.64 URZ, [UR7+0x28], UR10 ;  /* 0x0000280a07ff75b2 */ /* 0x0004620008000100 */
[----:B------:R2:W1:Y:S01]  /*0740*/  SYNCS.EXCH.64 URZ, [UR7+0x48], UR4 ;  /* 0x0000480407ff75b2 */ /* 0x0004620008000100 */
[----:B------:R2:W1:Y:S01]  /*0750*/  SYNCS.EXCH.64 URZ, [UR7+0x30], UR10 ;  /* 0x0000300a07ff75b2 */ /* 0x0004620008000100 */
[----:B------:R2:W1:Y:S01]  /*0760*/  SYNCS.EXCH.64 URZ, [UR7+0x50], UR4 ;  /* 0x0000500407ff75b2 */ /* 0x0004620008000100 */
[----:B------:R2:W1:Y:S01]  /*0770*/  SYNCS.EXCH.64 URZ, [UR7+0x38], UR10 ;  /* 0x0000380a07ff75b2 */ /* 0x0004620008000100 */
[----:B------:R2:W1:Y:S02]  /*0780*/  SYNCS.EXCH.64 URZ, [UR7+0x58], UR4 ;  /* 0x0000580407ff75b2 */ /* 0x0004640008000100 */
[----:B--2---:R-:W-:Y:S01]  /*0790*/  NOP ;  /* 0x0000000000007918 */ /* 0x004fe20000000000 */
.L_x_10:
[----:B------:R-:W2:Y:S01]  /*07a0*/  SHFL.IDX PT, R2, R70, RZ, 0x1f ;  /* 0x00001fff46027589 */ /* 0x000ea200000e0000 */
[----:B------:R-:W-:Y:S01]  /*07b0*/  NOP ;  /* 0x0000000000007918 */ /* 0x000fe20000000000 */
[----:B--2---:R-:W-:-:S13]  /*07c0*/  ISETP.NE.AND P0, PT, R2, 0x3, PT ;  /* 0x000000030200780c */ /* 0x004fda0003f05270 */
[----:B------:R-:W-:Y:S05]  /*07d0*/  @P0 BRA `(.L_x_11) ;  /* 0x0000000000300947 */ /* 0x000fea0003800000 */
[----:B-1----:R-:W1:Y:S01]  /*07e0*/  S2UR UR5, SR_CgaCtaId ;  /* 0x00000000000579c3 */ /* 0x002e620000008800 */
        /* <DEDUP_REMOVED lines=8> */
[----:B-1----:R2:W1:Y:S01]  /*0870*/  SYNCS.EXCH.64 URZ, [UR5+0x60], UR10 ;  /* 0x0000600a05ff75b2 */ /* 0x0024620008000100 */
[----:B------:R2:W1:Y:S02]  /*0880*/  SYNCS.EXCH.64 URZ, [UR5+0x68], UR10 ;  /* 0x0000680a05ff75b2 */ /* 0x0004640008000100 */
[----:B--2---:R-:W-:Y:S01]  /*0890*/  NOP ;  /* 0x0000000000007918 */ /* 0x004fe20000000000 */
.L_x_11:
[----:B------:R-:W2:Y:S01]  /*08a0*/  SHFL.IDX PT, R2, R70, RZ, 0x1f ;  /* 0x00001fff46027589 */ /* 0x000ea200000e0000 */
[----:B------:R-:W-:Y:S01]  /*08b0*/  NOP ;  /* 0x0000000000007918 */ /* 0x000fe20000000000 */
[----:B--2---:R-:W-:-:S13]  /*08c0*/  ISETP.NE.AND P0, PT, R2, 0x4, PT ;  /* 0x000000040200780c */ /* 0x004fda0003f05270 */
[----:B------:R-:W-:Y:S05]  /*08d0*/  @P0 BRA `(.L_x_12) ;  /* 0x00000000004c0947 */ /* 0x000fea0003800000 */
[----:B-1----:R-:W1:Y:S01]  /*08e0*/  S2UR UR5, SR_CgaCtaId ;  /* 0x00000000000579c3 */ /* 0x002e620000008800 */
[----:B------:R-:W-:Y:S01]  /*08f0*/  UMOV UR9, 0x100 ;  /* 0x0000010000097882 */ /* 0x000fe20000000000 */
[----:B------:R-:W-:Y:S01]  /*0900*/  UMOV UR7, 0x400 ;  /* 0x0000040000077882 */ /* 0x000fe20000000000 */
[----:B------:R-:W-:Y:S01]  /*0910*/  USEL UR9, UR9, 0xe0, UP2 ;  /* 0x000000e009097887 */ /* 0x000fe20009000000 */
[----:B------:R-:W-:Y:S01]  /*0920*/  UMOV UR4, 0x1 ;  /* 0x0000000100047882 */ /* 0x000fe20000000000 */
[----:B------:R-:W-:Y:S01]  /*0930*/  ELECT P0, URZ, PT ;  /* 0x0000000000ff782f */ /* 0x000fe20003800000 */
[----:B------:R-:W-:-:S04]  /*0940*/  UIADD3 UR10, UPT, UPT, -UR4, 0x100000, URZ ;  /* 0x00100000040a7890 */ /* 0x000fc8000fffe1ff */
[----:B------:R-:W-:Y:S02]  /*0950*/  USHF.L.U32 UR11, UR10, 0xb, URZ ;  /* 0x0000000b0a0b7899 */ /* 0x000fe400080006ff */
[----:B------:R-:W-:Y:S02]  /*0960*/  USHF.L.U32 UR10, UR10, 0x1, URZ ;  /* 0x000000010a0a7899 */ /* 0x000fe400080006ff */
[----:B------:R-:W-:-:S04]  /*0970*/  UIADD3 UR12, UPT, UPT, -UR9, 0x100000, URZ ;  /* 0x00100000090c7890 */ /* 0x000fc8000fffe1ff */
[----:B------:R-:W-:Y:S02]  /*0980*/  USHF.L.U32 UR13, UR12, 0xb, URZ ;  /* 0x0000000b0c0d7899 */ /* 0x000fe400080006ff */
[----:B------:R-:W-:Y:S02]  /*0990*/  USHF.L.U32 UR12, UR12, 0x1, URZ ;  /* 0x000000010c0c7899 */ /* 0x000fe400080006ff */
[----:B-1----:R-:W-:Y:S01]  /*09a0*/  ULEA UR5, UR5, UR7, 0x18 ;  /* 0x0000000705057291 */ /* 0x002fe2000f8ec0ff */
[----:B------:R-:W1:Y:S11]  /*09b0*/  FENCE.VIEW.ASYNC.S ;  /* 0x00000000000073c6 */ /* 0x000e760000000000 */
[----:B-1----:R2:W1:Y:S01]  /*09c0*/  SYNCS.EXCH.64 URZ, [UR5+0x70], UR10 ;  /* 0x0000700a05ff75b2 */ /* 0x0024620008000100 */
[----:B------:R2:W1:Y:S01]  /*09d0*/  SYNCS.EXCH.64 URZ, [UR5+0x80], UR12 ;  /* 0x0000800c05ff75b2 */ /* 0x0004620008000100 */
[----:B------:R2:W1:Y:S01]  /*09e0*/  SYNCS.EXCH.64 URZ, [UR5+0x78], UR10 ;  /* 0x0000780a05ff75b2 */ /* 0x0004620008000100 */
[----:B------:R2:W1:Y:S02]  /*09f0*/  SYNCS.EXCH.64 URZ, [UR5+0x88], UR12 ;  /* 0x0000880c05ff75b2 */ /* 0x0004640008000100 */
[----:B--2---:R-:W-:Y:S01]  /*0a00*/  NOP ;  /* 0x0000000000007918 */ /* 0x004fe20000000000 */
.L_x_12:
        /* <DEDUP_REMOVED lines=26> */
.L_x_13:
        /* <DEDUP_REMOVED lines=18> */
.L_x_14:
[----:B-1----:R-:W1:Y:S01]  /*0cd0*/  S2UR UR5, SR_CTAID.X ;  /* 0x00000000000579c3 */ /* 0x002e620000002500 */
[----:B------:R-:W-:-:S05]  /*0ce0*/  CS2R.32 R65, SR_CgaSize ;  /* 0x0000000000417805 */ /* 0x000fca0000008a00 */
[----:B------:R-:W-:-:S05]  /*0cf0*/  IMAD R65, R65, -0xa0, RZ ;  /* 0xffffff6041417824 */ /* 0x000fca00078e02ff */
[----:B------:R-:W-:-:S14]  /*0d00*/  R2UR UR9, R65 ;  /* 0x00000000410972ca */ /* 0x000fdc00000e0000 */
[----:B------:R-:W2:Y:S01]  /*0d10*/  LDCU UR9, c[0x0][UR9+0x2b0] ;  /* 0x00005600090977ac */ /* 0x000ea20008000800 */
[----:B------:R-:W-:Y:S01]  /*0d20*/  NOP ;  /* 0x0000000000007918 */ /* 0x000fe20000000000 */
[----:B------:R-:W-:-:S05]  /*0d30*/  CS2R.32 R65, SR_CgaSize ;  /* 0x0000000000417805 */ /* 0x000fca0000008a00 */
[----:B------:R-:W-:-:S05]  /*0d40*/  IMAD R65, R65, -0xa0, RZ ;  /* 0xffffff6041417824 */ /* 0x000fca00078e02ff */
[----:B------:R-:W-:-:S14]  /*0d50*/  R2UR UR7, R65 ;  /* 0x00000000410772ca */ /* 0x000fdc00000e0000 */
[----:B------:R-:W3:Y:S01]  /*0d60*/  LDCU UR7, c[0x0][UR7+0x2b4] ;  /* 0x00005680070777ac */ /* 0x000ee20008000800 */
[----:B------:R-:W4:Y:S08]  /*0d70*/  S2UR UR4, SR_CTAID.Y ;  /* 0x00000000000479c3 */ /* 0x000f300000002600 */
[----:B------:R-:W3:Y:S01]  /*0d80*/  LDC R10, c[0x0][0xb24] ;  /* 0x0002c900ff0a7b82 */ /* 0x000ee20000000800 */
[----:B-1----:R-:W-:-:S02]  /*0d90*/  I2FP.F32.U32 R63, UR5 ;  /* 0x00000005003f7c45 */ /* 0x002fc40008201000 */
[----:B------:R-:W-:-:S05]  /*0da0*/  CS2R.32 R3, SR_CgaSize ;  /* 0x0000000000037805 */ /* 0x000fca0000008a00 */
[----:B------:R-:W-:-:S06]  /*0db0*/  IMAD R3, R3, -0xa0, RZ ;  /* 0xffffff6003037824 */ /* 0x000fcc00078e02ff */
[----:B------:R-:W1:Y:S01]  /*0dc0*/  LDC R3, c[0x0][R3+0x2a0] ;  /* 0x0000a80003037b82 */ /* 0x000e620000000800 */
[----:B------:R-:W-:Y:S01]  /*0dd0*/  MOV R15, UR5 ;  /* 0x00000005000f7c02 */ /* 0x000fe20008000f00 */
[----:B--2---:R-:W-:Y:S01]  /*0de0*/  FMUL R63, R63, UR9 ;  /* 0x000000093f3f7c20 */ /* 0x004fe20008400000 */
[----:B----4-:R-:W-:Y:S02]  /*0df0*/  I2FP.F32.U32 R62, UR4 ;  /* 0x00000004003e7c45 */ /* 0x010fe40008201000 */
[----:B------:R-:W-:-:S05]  /*0e00*/  CS2R.32 R2, SR_CgaSize ;  /* 0x0000000000027805 */ /* 0x000fca0000008a00 */
[----:B------:R-:W-:-:S06]  /*0e10*/  IMAD R2, R2, -0xa0, RZ ;  /* 0xffffff6002027824 */ /* 0x000fcc00078e02ff */
[----:B------:R-:W2:Y:S01]  /*0e20*/  LDC R2, c[0x0][R2+0x2a4] ;  /* 0x0000a90002027b82 */ /* 0x000ea20000000800 */
[----:B------:R-:W-:Y:S01]  /*0e30*/  IMAD.U32 R14, RZ, RZ, UR4 ;  /* 0x00000004ff0e7e24 */ /* 0x000fe2000f8e00ff */
[----:B------:R-:W4:Y:S01]  /*0e40*/  F2I.U32.TRUNC.NTZ R63, R63 ;  /* 0x0000003f003f7305 */ /* 0x000f22000020f000 */
[----:B---3--:R-:W-:-:S05]  /*0e50*/  FMUL R62, R62, UR7 ;  /* 0x000000073e3e7c20 */ /* 0x008fca0008400000 */
[----:B------:R-:W-:Y:S01]  /*0e60*/  BAR.SYNC.DEFER_BLOCKING 0x0 ;  /* 0x0000000000007b1d */ /* 0x000fe20000010000 */
[----:B------:R-:W-:-:S07]  /*0e70*/  ISETP.GE.AND P0, PT, R10, 0x1, PT ;  /* 0x000000010a00780c */ /* 0x000fce0003f06270 */
[----:B------:R-:W3:Y:S01]  /*0e80*/  S2UR UR7, SR_CTAID.Z ;  /* 0x00000000000779c3 */ /* 0x000ee20000002700 */
[----:B------:R-:W2:Y:S01]  /*0e90*/  F2I.U32.TRUNC.NTZ R62, R62 ;  /* 0x0000003e003e7305 */ /* 0x000ea2000020f000 */
[----:B----4-:R-:W-:-:S05]  /*0ea0*/  IADD3 R63, PT, PT, -R63, RZ, RZ ;  /* 0x000000ff3f3f7210 */ /* 0x010fca0007ffe1ff */
[----:B-1----:R-:W-:Y:S01]  /*0eb0*/  IMAD R63, R3, R63, UR5 ;  /* 0x00000005033f7e24 */ /* 0x002fe2000f8e023f */
[----:B--2---:R-:W-:-:S05]  /*0ec0*/  IADD3 R62, PT, PT, -R62, RZ, RZ ;  /* 0x000000ff3e3e7210 */ /* 0x004fca0007ffe1ff */
[----:B------:R-:W-:Y:S02]  /*0ed0*/  IMAD R62, R2, R62, UR4 ;  /* 0x00000004023e7e24 */ /* 0x000fe4000f8e023e */
[----:B---3--:R-:W-:Y:S01]  /*0ee0*/  IMAD.U32 R65, RZ, RZ, UR7 ;  /* 0x00000007ff417e24 */ /* 0x008fe2000f8e00ff */
[----:B------:R-:W-:Y:S06]  /*0ef0*/  @!P0 BRA `(.L_x_15) ;  /* 0x0000000000b88947 */ /* 0x000fec0003800000 */
[----:B------:R-:W1:Y:S01]  /*0f00*/  LDC.64 R4, c[0x0][0xb18] ;  /* 0x0002c600ff047b82 */ /* 0x000e620000000a00 */
[----:B------:R-:W-:-:S07]  /*0f10*/  ISETP.NE.AND P0, PT, R10, 0x1, PT ;  /* 0x000000010a00780c */ /* 0x000fce0003f05270 */
[----:B------:R-:W2:Y:S08]  /*0f20*/  LDC R9, c[0x0][0xb0c] ;  /* 0x0002c300ff097b82 */ /* 0x000eb00000000800 */
[----:B------:R-:W3:Y:S08]  /*0f30*/  LDC R12, c[0x0][0x370] ;  /* 0x0000dc00ff0c7b82 */ /* 0x000ef00000000800 */
[----:B------:R-:W4:Y:S01]  /*0f40*/  LDC R11, c[0x0][0x374] ;  /* 0x0000dd00ff0b7b82 */ /* 0x000f220000000800 */
[----:B-1----:R-:W-:-:S07]  /*0f50*/  ISETP.NE.AND P1, PT, R4, 0x1, PT ;  /* 0x000000010400780c */ /* 0x002fce0003f25270 */
[----:B------:R-:W3:Y:S01]  /*0f60*/  LDC.64 R6, c[0x0][0xb10] ;  /* 0x0002c400ff067b82 */ /* 0x000ee20000000a00 */
[----:B--2---:R-:W-:-:S07]  /*0f70*/  ISETP.NE.AND P2, PT, R9, 0x1, PT ;  /* 0x000000010900780c */ /* 0x004fce0003f45270 */
[----:B------:R-:W1:Y:S08]  /*0f80*/  LDC R8, c[0x0][0xb20] ;  /* 0x0002c800ff087b82 */ /* 0x000e700000000800 */
[----:B------:R-:W2:Y:S01]  /*0f90*/  LDC.64 R2, c[0x0][0xb28] ;  /* 0x0002ca00ff027b82 */ /* 0x000ea20000000a00 */
[----:B----4-:R-:W-:-:S04]  /*0fa0*/  IMAD.HI.U32 R13, R11, R5, RZ ;  /* 0x000000050b0d7227 */ /* 0x010fc800078e00ff */
[----:B------:R-:W-:-:S04]  /*0fb0*/  IMAD.HI.U32 R5, R14, R5, RZ ;  /* 0x000000050e057227 */ /* 0x000fc800078e00ff */
[----:B---3--:R-:W-:-:S05]  /*0fc0*/  IMAD.HI.U32 R16, R12, R6, RZ ;  /* 0x000000060c107227 */ /* 0x008fca00078e00ff */
[-C--:B------:R-:W-:Y:S01]  /*0fd0*/  @P2 SHF.R.U32.HI R12, RZ, R7.reuse, R16 ;  /* 0x00000007ff0c2219 */ /* 0x080fe20000011610 */
[----:B------:R-:W-:Y:S01]  /*0fe0*/  IMAD.HI.U32 R16, R15, R6, RZ ;  /* 0x000000060f107227 */ /* 0x000fe200078e00ff */
[-C--:B-1----:R-:W-:Y:S02]  /*0ff0*/  @P1 SHF.R.U32.HI R11, RZ, R8.reuse, R13 ;  /* 0x00000008ff0b1219 */ /* 0x082fe4000001160d */
[----:B------:R-:W-:Y:S02]  /*1000*/  SHF.R.U32.HI R5, RZ, R8, R5 ;  /* 0x00000008ff057219 */ /* 0x000fe40000011605 */
[----:B------:R-:W-:Y:S02]  /*1010*/  SHF.R.U32.HI R16, RZ, R7, R16 ;  /* 0x00000007ff107219 */ /* 0x000fe40000011610 */
[----:B------:R-:W-:Y:S01]  /*1020*/  SEL R5, R14, R5, !P1 ;  /* 0x000000050e057207 */ /* 0x000fe20004800000 */
[----:B--2---:R-:W-:Y:S01]  /*1030*/  IMAD.HI.U32 R13, R11, R2, RZ ;  /* 0x000000020b0d7227 */ /* 0x004fe200078e00ff */
[----:B------:R-:W-:-:S03]  /*1040*/  SEL R16, R15, R16, !P2 ;  /* 0x000000100f107207 */ /* 0x000fc60005000000 */
[----:B------:R-:W-:Y:S01]  /*1050*/  IMAD.HI.U32 R6, R12, R2, RZ ;  /* 0x000000020c067227 */ /* 0x000fe200078e00ff */
[----:B------:R-:W-:-:S04]  /*1060*/  @P0 SHF.R.U32.HI R11, RZ, R3, R13 ;  /* 0x00000003ff0b0219 */ /* 0x000fc8000001160d */
[----:B------:R-:W-:Y:S01]  /*1070*/  @P0 SHF.R.U32.HI R12, RZ, R3, R6 ;  /* 0x00000003ff0c0219 */ /* 0x000fe20000011606 */
[----:B------:R-:W-:-:S04]  /*1080*/  IMAD R11, R11, R10, RZ ;  /* 0x0000000a0b0b7224 */ /* 0x000fc800078e02ff */
[----:B------:R-:W-:Y:S01]  /*1090*/  IMAD R6, R12, R10, RZ ;  /* 0x0000000a0c067224 */ /* 0x000fe200078e02ff */
[----:B------:R-:W-:-:S04]  /*10a0*/  ISETP.GE.AND P1, PT, R5, R11, PT ;  /* 0x0000000b0500720c */ /* 0x000fc80003f26270 */
[----:B------:R-:W-:Y:S01]  /*10b0*/  ISETP.GE.OR P1, PT, R16, R6, P1 ;  /* 0x000000061000720c */ /* 0x000fe20000f26670 */
[----:B------:R-:W-:-:S05]  /*10c0*/  IMAD.HI.U32 R6, R5, R2, RZ ;  /* 0x0000000205067227 */ /* 0x000fca00078e00ff */
[----:B------:R-:W-:-:S04]  /*10d0*/  SHF.R.U32.HI R6, RZ, R3, R6 ;  /* 0x00000003ff067219 */ /* 0x000fc80000011606 */
[----:B------:R-:W-:-:S03]  /*10e0*/  SEL R6, R5, R6, !P0 ;  /* 0x0000000605067207 */ /* 0x000fc60004000000 */
[----:B------:R-:W-:Y:S01]  /*10f0*/  @!P1 IMAD.HI.U32 R7, R16, R2, RZ ;  /* 0x0000000210079227 */ /* 0x000fe200078e00ff */
[----:B------:R-:W-:-:S04]  /*1100*/  IADD3 R2, PT, PT, -R6, RZ, RZ ;  /* 0x000000ff06027210 */ /* 0x000fc80007ffe1ff */
[----:B------:R-:W-:Y:S01]  /*1110*/  @!P1 SHF.R.U32.HI R3, RZ, R3, R7 ;  /* 0x00000003ff039219 */ /* 0x000fe20000011607 */
[----:B------:R-:W-:Y:S01]  /*1120*/  IMAD R2, R10, R2, R5 ;  /* 0x000000020a027224 */ /* 0x000fe200078e0205 */
[----:B------:R-:W-:Y:S02]  /*1130*/  IADD3 R7, PT, PT, -R5, RZ, RZ ;  /* 0x000000ff05077210 */ /* 0x000fe40007ffe1ff */
[----:B------:R-:W-:-:S03]  /*1140*/  @!P1 SEL R3, R16, R3, !P0 ;  /* 0x0000000310039207 */ /* 0x000fc60004000000 */
[----:B------:R-:W-:Y:S02]  /*1150*/  IMAD R7, R4, R7, R14 ;  /* 0x0000000704077224 */ /* 0x000fe400078e020e */
[--C-:B------:R-:W-:Y:S02]  /*1160*/  @!P1 IMAD.IADD R6, R6, 0x1, -R3.reuse ;  /* 0x0000000106069824 */ /* 0x100fe400078e0a03 */
[----:B------:R-:W-:Y:S01]  /*1170*/  @!P1 IMAD R3, R2, R12, R3 ;  /* 0x0000000c02039224 */ /* 0x000fe200078e0203 */
[----:B------:R-:W-:Y:S01]  /*1180*/  IADD3 R2, PT, PT, -R16, RZ, RZ ;  /* 0x000000ff10027210 */ /* 0x000fe20007ffe1ff */
[----:B------:R-:W-:Y:S02]  /*1190*/  @!P1 IMAD R5, R6, R10, R16 ;  /* 0x0000000a06059224 */ /* 0x000fe400078e0210 */
[----:B------:R-:W-:Y:S02]  /*11a0*/  @!P1 IMAD.MOV.U32 R16, RZ, RZ, R3 ;  /* 0x000000ffff109224 */ /* 0x000fe400078e0003 */
[----:B------:R-:W-:-:S02]  /*11b0*/  IMAD R2, R9, R2, R15 ;  /* 0x0000000209027224 */ /* 0x000fc400078e020f */
[----:B------:R-:W-:Y:S02]  /*11c0*/  IMAD R14, R5, R4, R7 ;  /* 0x00000004050e7224 */ /* 0x000fe400078e0207 */
[----:B------:R-:W-:Y:S02]  /*11d0*/  IMAD R15, R16, R9, R2 ;  /* 0x00000009100f7224 */ /* 0x000fe400078e0202 */
.L_x_15:
[----:B------:R-:W1:Y:S01]  /*11e0*/  LDCU UR4, c[0x0][0xb30] ;  /* 0x00016600ff0477ac */ /* 0x000e620008000800 */
[----:B------:R-:W2:Y:S08]  /*11f0*/  S2UR UR37, SR_CgaCtaId ;  /* 0x00000000002579c3 */ /* 0x000eb00000008800 */
[----:B------:R-:W3:Y:S01]  /*1200*/  LDC R26, c[0x0][0xb24] ;  /* 0x0002c900ff1a7b82 */ /* 0x000ee20000000800 */
[----:B-1----:R-:W-:-:S09]  /*1210*/  UISETP.NE.AND UP1, UPT, UR4, 0x1, UPT ;  /* 0x000000010400788c */ /* 0x002fd2000bf25270 */
[----:B--2---:R-:W-:Y:S05]  /*1220*/  BRA.U UP1, `(.L_x_16) ;  /* 0x0000000101407547 */ /* 0x004fea000b800000 */
[----:B------:R-:W1:Y:S08]  /*1230*/  LDC.64 R4, c[0x0][0xb10] ;  /* 0x0002c400ff047b82 */ /* 0x000e700000000a00 */
[----:B------:R-:W2:Y:S08]  /*1240*/  LDC.64 R2, c[0x0][0xb18] ;  /* 0x0002c600ff027b82 */ /* 0x000eb00000000a00 */
[----:B------:R-:W4:Y:S08]  /*1250*/  LDC R6, c[0x0][0xb20] ;  /* 0x0002c800ff067b82 */ /* 0x000f300000000800 */
[----:B------:R-:W3:Y:S01]  /*1260*/  LDC R7, c[0x0][0xb0c] ;  /* 0x0002c300ff077b82 */ /* 0x000ee20000000800 */
[----:B-1----:R-:W-:-:S05]  /*1270*/  IMAD.HI.U32 R4, R15, R4, RZ ;  /* 0x000000040f047227 */ /* 0x002fca00078e00ff */
[----:B------:R-:W-:Y:S01]  /*1280*/  SHF.R.U32.HI R4, RZ, R5, R4 ;  /* 0x00000005ff047219 */ /* 0x000fe20000011604 */
[----:B--2---:R-:W-:Y:S01]  /*1290*/  IMAD.HI.U32 R3, R14, R3, RZ ;  /* 0x000000030e037227 */ /* 0x004fe200078e00ff */
[----:B------:R-:W-:-:S04]  /*12a0*/  ISETP.NE.AND P0, PT, R2, 0x1, PT ;  /* 0x000000010200780c */ /* 0x000fc80003f05270 */
[----:B----4-:R-:W-:-:S04]  /*12b0*/  SHF.R.U32.HI R3, RZ, R6, R3 ;  /* 0x00000006ff037219 */ /* 0x010fc80000011603 */
[----:B------:R-:W-:Y:S02]  /*12c0*/  SEL R3, R14, R3, !P0 ;  /* 0x000000030e037207 */ /* 0x000fe40004000000 */
[----:B---3--:R-:W-:-:S04]  /*12d0*/  ISETP.NE.AND P1, PT, R7, 0x1, PT ;  /* 0x000000010700780c */ /* 0x008fc80003f25270 */
[----:B------:R-:W-:-:S05]  /*12e0*/  SEL R4, R15, R4, !P1 ;  /* 0x000000040f047207 */ /* 0x000fca0004800000 */
[----:B------:R-:W-:Y:S02]  /*12f0*/  IMAD.IADD R5, R3, 0x1, -R4 ;  /* 0x0000000103057824 */ /* 0x000fe400078e0a04 */
[----:B------:R-:W-:Y:S02]  /*1300*/  IMAD.IADD R3, R4, 0x1, -R3 ;  /* 0x0000000104037824 */ /* 0x000fe400078e0a03 */
[----:B------:R-:W-:Y:S02]  /*1310*/  IMAD R15, R5, R7, R15 ;  /* 0x00000007050f7224 */ /* 0x000fe400078e020f */
[----:B------:R-:W-:-:S07]  /*1320*/  IMAD R14, R3, R2, R14 ;  /* 0x00000002030e7224 */ /* 0x000fce00078e020e */
.L_x_16:
[----:B------:R-:W-:Y:S01]  /*1330*/  BAR.SYNC.DEFER_BLOCKING 0x0 ;  /* 0x0000000000007b1d */ /* 0x000fe20000010000 */
[----:B------:R-:W-:Y:S01]  /*1340*/  UISETP.NE.AND UP1, UPT, UR8, 0x2, UPT ;  /* 0x000000020800788c */ /* 0x000fe2000bf25270 */
[----:B------:R-:W-:Y:S02]  /*1350*/  ISETP.NE.OR P5, PT, R0, 0x2, !P5 ;  /* 0x000000020000780c */ /* 0x000fe40006fa5670 */
[----:B------:R-:W-:-:S06]  /*1360*/  LOP3.LUT R2, R77, 0x1f, RZ, 0xc0, !PT ;  /* 0x0000001f4d027812 */ /* 0x000fcc00078ec0ff */
[----:B------:R-:W-:Y:S05]  /*1370*/  BRA.U UP1, `(.L_x_17) ;  /* 0x00000019016c7547 */ /* 0x000fea000b800000 */
[----:B------:R-:W1:Y:S01]  /*1380*/  LDCU UR13, c[0x0][0x38c] ;  /* 0x00007180ff0d77ac */ /* 0x000e620008000800 */
[----:B------:R-:W2:Y:S01]  /*1390*/  LDC R8, c[0x0][0x370] ;  /* 0x0000dc00ff087b82 */ /* 0x000ea20000000800 */
[----:B------:R-:W-:Y:S01]  /*13a0*/  PLOP3.LUT P1, PT, PT, PT, UP2, 0x80, 0x8 ;  /* 0x000000000008781c */ /* 0x000fe20003f2f028 */
[----:B------:R-:W-:Y:S01]  /*13b0*/  IMAD.MOV.U32 R17, RZ, RZ, 0x1 ;  /* 0x00000001ff117424 */ /* 0x000fe200078e00ff */
[----:B------:R-:W-:Y:S01]  /*13c0*/  ISETP.EQ.OR P4, PT, R2, RZ, P5 ;  /* 0x000000ff0200720c */ /* 0x000fe20002f82670 */
[----:B------:R-:W-:Y:S01]  /*13d0*/  IMAD.MOV.U32 R16, RZ, RZ, RZ ;  /* 0x000000ffff107224 */ /* 0x000fe200078e00ff */
[----:B------:R-:W-:Y:S02]  /*13e0*/  PLOP3.LUT P1, PT, P1, PT, PT, 0x8, 0x80 ;  /* 0x000000000080781c */ /* 0x000fe40000f2e170 */
[----:B------:R-:W-:Y:S01]  /*13f0*/  CS2R R12, SRZ ;  /* 0x00000000000c7805 */ /* 0x000fe2000001ff00 */
[----:B------:R-:W-:Y:S01]  /*1400*/  IMAD.MOV.U32 R11, RZ, RZ, 0x1 ;  /* 0x00000001ff0b7424 */ /* 0x000fe200078e00ff */
[----:B------:R-:W4:Y:S01]  /*1410*/  LDC R0, c[0x0][0x374] ;  /* 0x0000dd00ff007b82 */ /* 0x000f220000000800 */
[----:B------:R-:W2:Y:S01]  /*1420*/  LDCU.64 UR22, c[0x0][0x348] ;  /* 0x00006900ff1677ac */ /* 0x000ea20008000a00 */
[----:B------:R-:W-:Y:S01]  /*1430*/  UMOV UR6, URZ ;  /* 0x000000ff00067c82 */ /* 0x000fe20008000000 */
[----:B-1----:R-:W-:-:S04]  /*1440*/  UIADD3 UR5, UPT, UPT, UR13, 0x3f, URZ ;  /* 0x0000003f0d057890 */ /* 0x002fc8000fffe0ff */
[----:B------:R-:W-:-:S04]  /*1450*/  USHF.R.S32.HI UR4, URZ, 0x1f, UR5 ;  /* 0x0000001fff047899 */ /* 0x000fc80008011405 */
[----:B------:R-:W-:-:S04]  /*1460*/  ULEA.HI UR4, UR4, UR5, URZ, 0x6 ;  /* 0x0000000504047291 */ /* 0x000fc8000f8f30ff */
[----:B------:R-:W-:Y:S02]  /*1470*/  USHF.R.S32.HI UR15, URZ, 0x6, UR4 ;  /* 0x00000006ff0f7899 */ /* 0x000fe40008011404 */
[----:B------:R-:W-:Y:S02]  /*1480*/  UIADD3 UR4, UPT, UPT, UR13, -0x1, URZ ;  /* 0xffffffff0d047890 */ /* 0x000fe4000fffe0ff */
[----:B------:R-:W-:Y:S02]  /*1490*/  UISETP.LT.U32.AND UP0, UPT, UR15, 0x2, UPT ;  /* 0x000000020f00788c */ /* 0x000fe4000bf01070 */
[----:B------:R-:W-:Y:S02]  /*14a0*/  UISETP.GE.U32.AND UP1, UPT, UR4, -0x7f, UPT ;  /* 0xffffff810400788c */ /* 0x000fe4000bf26070 */
[----:B------:R-:W-:Y:S02]  /*14b0*/  USEL UR14, UR15, 0x2, UP0 ;  /* 0x000000020f0e7887 */ /* 0x000fe40008000000 */
[----:B------:R-:W-:-:S02]  /*14c0*/  UIADD3 UR13, UPT, UPT, UR13, 0x7e, URZ ;  /* 0x0000007e0d0d7890 */ /* 0x000fc4000fffe0ff */
[----:B------:R-:W-:Y:S02]  /*14d0*/  UIADD3 UR5, UPT, UPT, UR14, -0x1, URZ ;  /* 0xffffffff0e057890 */ /* 0x000fe4000fffe0ff */
[----:B------:R-:W-:-:S03]  /*14e0*/  UIADD3 UR7, UPT, UPT, UR15, -UR14, URZ ;  /* 0x8000000e0f077290 */ /* 0x000fc6000fffe0ff */
[----:B------:R-:W-:-:S04]  /*14f0*/  @UP1 UIADD3 UR5, UPT, UPT, UR14, URZ, URZ ;  /* 0x000000ff0e051290 */ /* 0x000fc8000fffe0ff */
[----:B--2---:R-:W-:-:S12]  /*1500*/  UIADD3 UR5, UPT, UPT, UR5, 0x1, URZ ;  /* 0x0000000105057890 */ /* 0x004fd8000fffe0ff */
.L_x_39:
[----:B------:R-:W-:Y:S01]  /*1510*/  UISETP.NE.AND UP0, UPT, UR37, URZ, UPT ;  /* 0x000000ff2500728c */ /* 0x000fe2000bf05270 */
[----:B------:R-:W1:Y:S08]  /*1520*/  S2UR UR37, SR_CgaCtaId ;  /* 0x00000000002579c3 */ /* 0x000e700000008800 */
[----:B------:R-:W-:Y:S05]  /*1530*/  BRA.U UP0, `(.L_x_18) ;  /* 0x0000000100347547 */ /* 0x000fea000b800000 */
[----:B------:R-:W2:Y:S01]  /*1540*/  S2R R2, SR_CgaCtaId ;  /* 0x0000000000027919 */ /* 0x000ea20000008800 */
[----:B------:R-:W-:-:S04]  /*1550*/  MOV R3, 0x400 ;  /* 0x0000040000037802 */ /* 0x000fc80000000f00 */
[----:B--2---:R-:W-:Y:S02]  /*1560*/  LEA R2, R2, R3, 0x18 ;  /* 0x0000000302027211 */ /* 0x004fe400078ec0ff */
[----:B------:R-:W-:-:S03]  /*1570*/  SHF.L.U32 R3, R11, 0x1f, RZ ;  /* 0x0000001f0b037819 */ /* 0x000fc600000006ff */
[----:B------:R-:W-:-:S04]  /*1580*/  IMAD R2, R12, 0x8, R2 ;  /* 0x000000080c027824 */ /* 0x000fc800078e0202 */
[----:B------:R-:W2:Y:S02]  /*1590*/  SYNCS.PHASECHK.TRANS64.TRYWAIT P0, [R2+URZ+0xe0], R3 ;  /* 0x0000e003020075a7 */ /* 0x000ea400080011ff */
[----:B--2---:R-:W-:Y:S05]  /*15a0*/  @!P0 BRA `(.L_x_19) ;  /* 0x0000009000e08947 */ /* 0x004fea0003800000 */
.L_x_169:
[----:B------:R-:W-:Y:S01]  /*15b0*/  VIADD R12, R12, 0x1 ;  /* 0x000000010c0c7836 */ /* 0x000fe20000000000 */
[----:B------:R2:W-:Y:S04]  /*15c0*/  SYNCS.ARRIVE.TRANS64.A1T0 RZ, [R2+URZ+0xd0], RZ ;  /* 0x0000d0ff02ff79a7 */ /* 0x0005e800081000ff */
[----:B------:R-:W-:-:S04]  /*15d0*/  ISETP.NE.AND P0, PT, R12, 0x2, PT ;  /* 0x000000020c00780c */ /* 0x000fc80003f05270 */
[----:B------:R-:W-:Y:S02]  /*15e0*/  SEL R12, R12, RZ, P0 ;  /* 0x000000ff0c0c7207 */ /* 0x000fe40000000000 */
[----:B--2---:R-:W-:-:S04]  /*15f0*/  SEL R2, RZ, 0x1, P0 ;  /* 0x00000001ff027807 */ /* 0x004fc80000000000 */
[----:B------:R-:W-:-:S07]  /*1600*/  LOP3.LUT R11, R11, R2, RZ, 0x3c, !PT ;  /* 0x000000020b0b7212 */ /* 0x000fce00078e3cff */
.L_x_18:
[----:B------:R-:W-:Y:S01]  /*1610*/  UMOV UR4, 0x400 ;  /* 0x0000040000047882 */ /* 0x000fe20000000000 */
[----:B------:R-:W-:Y:S01]  /*1620*/  SHF.L.U32 R2, R17, 0x1f, RZ ;  /* 0x0000001f11027819 */ /* 0x000fe200000006ff */
[----:B-1----:R-:W-:Y:S01]  /*1630*/  ULEA UR4, UR37, UR4, 0x18 ;  /* 0x0000000425047291 */ /* 0x002fe2000f8ec0ff */
[----:B------:R-:W-:Y:S01]  /*1640*/  R2UR UR66, R14 ;  /* 0x000000000e4272ca */ /* 0x000fe200000e0000 */
[----:B------:R-:W-:Y:S02]  /*1650*/  UISETP.GE.U32.AND UP0, UPT, UR13, 0x7f, UPT ;  /* 0x0000007f0d00788c */ /* 0x000fe4000bf06070 */
[----:B------:R-:W-:Y:S01]  /*1660*/  ULEA UR8, UR6, UR4, 0x3 ;  /* 0x0000000406087291 */ /* 0x000fe2000f8e18ff */
[----:B------:R-:W-:-:S08]  /*1670*/  UMOV UR21, URZ ;  /* 0x000000ff00157c82 */ /* 0x000fd00008000000 */
[----:B------:R1:W2:Y:S01]  /*1680*/  SYNCS.PHASECHK.TRANS64.TRYWAIT P2, [UR8+0x10], R2 ;  /* 0x00001002ff0075a7 */ /* 0x0002a20008041108 */
[----:B------:R-:W-:Y:S01]  /*1690*/  R2UR UR8, R15 ;  /* 0x000000000f0872ca */ /* 0x000fe200000e0000 */
[----:B------:R-:W-:-:S12]  /*16a0*/  USHF.L.U32 UR66, UR66, 0x8, URZ ;  /* 0x0000000842427899 */ /* 0x000fd800080006ff */
[----:B------:R-:W-:-:S06]  /*16b0*/  USHF.L.U32 UR8, UR8, 0x6, URZ ;  /* 0x0000000608087899 */ /* 0x000fcc00080006ff */
[----:B------:R-:W-:Y:S01]  /*16c0*/  IMAD.U32 R5, RZ, RZ, UR8 ;  /* 0x00000008ff057e24 */ /* 0x000fe2000f8e00ff */
[----:B------:R-:W-:Y:S06]  /*16d0*/  BRA.U !UP0, `(.L_x_20) ;  /* 0x0000000508c87547 */ /* 0x000fec000b800000 */
[----:B------:R-:W-:Y:S02]  /*16e0*/  UIADD3 UR58, UPT, UPT, UR66, 0x20, URZ ;  /* 0x00000020423a7890 */ /* 0x000fe4000fffe0ff */
[----:B------:R-:W-:Y:S02]  /*16f0*/  UIADD3 UR50, UPT, UPT, UR66, 0x40, URZ ;  /* 0x0000004042327890 */ /* 0x000fe4000fffe0ff */
[----:B------:R-:W-:Y:S02]  /*1700*/  UIADD3 UR42, UPT, UPT, UR66, 0x60, URZ ;  /* 0x00000060422a7890 */ /* 0x000fe4000fffe0ff */
[----:B------:R-:W-:Y:S02]  /*1710*/  UIADD3 UR34, UPT, UPT, UR66, 0x80, URZ ;  /* 0x0000008042227890 */ /* 0x000fe4000fffe0ff */
[----:B------:R-:W-:Y:S02]  /*1720*/  UIADD3 UR26, UPT, UPT, UR66, 0xa0, URZ ;  /* 0x000000a0421a7890 */ /* 0x000fe4000fffe0ff */
[----:B------:R-:W-:-:S02]  /*1730*/  UIADD3 UR18, UPT, UPT, UR66, 0xc0, URZ ;  /* 0x000000c042127890 */ /* 0x000fc4000fffe0ff */
[----:B------:R-:W-:Y:S01]  /*1740*/  UIADD3 UR10, UPT, UPT, UR66, 0xe0, URZ ;  /* 0x000000e0420a7890 */ /* 0x000fe2000fffe0ff */
[----:B------:R-:W-:Y:S01]  /*1750*/  UMOV UR30, URZ ;  /* 0x000000ff001e7c82 */ /* 0x000fe20008000000 */
[----:B------:R-:W-:-:S10]  /*1760*/  UMOV UR29, UR6 ;  /* 0x00000006001d7c82 */ /* 0x000fd40008000000 */
.L_x_27:
[----:B------:R-:W-:Y:S01]  /*1770*/  ULEA UR6, UR29, UR4, 0x3 ;  /* 0x000000041d067291 */ /* 0x000fe2000f8e18ff */
[----:B--2---:R-:W-:-:S05]  /*1780*/  @!P5 MOV R4, 0x14000 ;  /* 0x000140000004d802 */ /* 0x004fca0000000f00 */
[----:B-1----:R-:W-:Y:S01]  /*1790*/  MOV R2, UR6 ;  /* 0x0000000600027c02 */ /* 0x002fe20008000f00 */
[----:B--2---:R-:W-:Y:S06]  /*17a0*/  @P2 BRA `(.L_x_21) ;  /* 0x0000000000102947 */ /* 0x004fec0003800000 */
[----:B------:R-:W-:Y:S02]  /*17b0*/  R2UR UR6, R2 ;  /* 0x00000000020672ca */ /* 0x000fe400000e0000 */
[----:B------:R-:W-:-:S11]  /*17c0*/  SHF.L.U32 R6, R17, 0x1f, RZ ;  /* 0x0000001f11067819 */ /* 0x000fd600000006ff */
[----:B------:R-:W1:Y:S02]  /*17d0*/  SYNCS.PHASECHK.TRANS64.TRYWAIT P0, [UR6+0x10], R6 ;  /* 0x00001006ff0075a7 */ /* 0x000e640008001106 */
[----:B-1----:R-:W-:Y:S05]  /*17e0*/  @!P0 BRA `(.L_x_22) ;  /* 0x0000009000648947 */ /* 0x002fea0003800000 */
.L_x_21:
[----:B------:R-:W-:Y:S01]  /*17f0*/  R2UR UR6, R2 ;  /* 0x00000000020672ca */ /* 0x000fe200000e0000 */
[----:B------:R-:W-:-:S12]  /*1800*/  BSSY.RECONVERGENT B0, `(.L_x_23) ;  /* 0x0000004000007945 */ /* 0x000fd80003800200 */
[----:B------:R2:W-:Y:S01]  /*1810*/  @!P5 SYNCS.ARRIVE.TRANS64 RZ, [UR6], R4 ;  /* 0x00000004ffffd9a7 */ /* 0x0005e20008000006 */
[----:B------:R-:W-:Y:S05]  /*1820*/  @P4 BRA `(.L_x_24) ;  /* 0x0000000000044947 */ /* 0x000fea0003800000 */
[----:B------:R-:W-:Y:S05]  /*1830*/  BPT.TRAP 0x1 ;  /* 0x000000040000795c */ /* 0x000fea0000300000 */
.L_x_24:
[----:B------:R-:W-:Y:S05]  /*1840*/  BSYNC.RECONVERGENT B0 ;  /* 0x0000000000007941 */ /* 0x000fea0003800200 */
.L_x_23:
[----:B------:R-:W-:Y:S01]  /*1850*/  UIADD3 UR6, UPT, UPT, UR29, 0x1, URZ ;  /* 0x000000011d067890 */ /* 0x000fe2000fffe0ff */
[----:B------:R-:W-:Y:S01]  /*1860*/  BSSY.RECONVERGENT B0, `(.L_x_25) ;  /* 0x0000054000007945 */ /* 0x000fe20003800200 */
[----:B------:R-:W-:Y:S02]  /*1870*/  ELECT P0, URZ, PT ;  /* 0x0000000000ff782f */ /* 0x000fe40003800000 */
[----:B------:R-:W-:-:S04]  /*1880*/  UISETP.NE.AND UP0, UPT, UR6, 0x2, UPT ;  /* 0x000000020600788c */ /* 0x000fc8000bf05270 */
[----:B------:R-:W-:Y:S02]  /*1890*/  USEL UR9, URZ, 0x1, UP0 ;  /* 0x00000001ff097887 */ /* 0x000fe40008000000 */
[----:B------:R-:W-:-:S04]  /*18a0*/  USEL UR6, UR6, URZ, UP0 ;  /* 0x000000ff06067287 */ /* 0x000fc80008000000 */
[----:B------:R-:W-:Y:S01]  /*18b0*/  ULEA UR8, UR6, UR4, 0x3 ;  /* 0x0000000406087291 */ /* 0x000fe2000f8e18ff */
[----:B------:R-:W-:-:S04]  /*18c0*/  LOP3.LUT R17, R17, UR9, RZ, 0x3c, !PT ;  /* 0x0000000911117c12 */ /* 0x000fc8000f8e3cff */
[----:B-1----:R-:W-:-:S04]  /*18d0*/  SHF.L.U32 R3, R17, 0x1f, RZ ;  /* 0x0000001f11037819 */ /* 0x002fc800000006ff */
[----:B------:R1:W1:Y:S01]  /*18e0*/  SYNCS.PHASECHK.TRANS64.TRYWAIT P2, [UR8+0x10], R3 ;  /* 0x00001003ff0075a7 */ /* 0x0002620008041108 */
[----:B------:R-:W-:Y:S05]  /*18f0*/  @!P0 BRA `(.L_x_26) ;  /* 0x0000000400288947 */ /* 0x000fea0003800000 */
[----:B------:R-:W-:Y:S01]  /*1900*/  R2UR UR9, R2 ;  /* 0x00000000020972ca */ /* 0x000fe200000e0000 */
[----:B------:R-:W-:Y:S01]  /*1910*/  ULEA UR72, UR29, UR4, 0xe ;  /* 0x000000041d487291 */ /* 0x000fe2000f8e70ff */
[----:B------:R-:W-:Y:S01]  /*1920*/  R2UR UR12, R65 ;  /* 0x00000000410c72ca */ /* 0x000fe200000e0000 */
[----:B------:R-:W-:Y:S01]  /*1930*/  ULEA UR8, UR29, UR4, 0x10 ;  /* 0x000000041d087291 */ /* 0x000fe2000f8e80ff */
[----:B------:R-:W-:Y:S01]  /*1940*/  MOV.SPILL R7, UR66 ;  /* 0x0000004200077c02 */ /* 0x000fe20009000f00 */
[----:B------:R-:W-:Y:S01]  /*1950*/  UIADD3 UR16, UPT, UPT, UR72, 0x8800, URZ ;  /* 0x0000880048107890 */ /* 0x000fe2000fffe0ff */
[----:B------:R-:W-:Y:S01]  /*1960*/  R2UR UR75, R5 ;  /* 0x00000000054b72ca */ /* 0x000fe200000e0000 */
[----:B------:R-:W-:Y:S02]  /*1970*/  USHF.L.U32 UR11, UR30, 0x6, URZ ;  /* 0x000000061e0b7899 */ /* 0x000fe400080006ff */
[----:B------:R-:W-:Y:S02]  /*1980*/  UIADD3 UR64, UPT, UPT, UR8, 0x10800, URZ ;  /* 0x0001080008407890 */ /* 0x000fe4000fffe0ff */
[----:B-1----:R-:W-:Y:S01]  /*1990*/  IMAD.U32 R3, RZ, RZ, UR16 ;  /* 0x00000010ff037e24 */ /* 0x002fe2000f8e00ff */
[----:B------:R-:W-:Y:S01]  /*19a0*/  UIADD3 UR54, UP1, UPT, UR22, 0x80, URZ ;  /* 0x0000008016367890 */ /* 0x000fe2000ff3e0ff */
[----:B------:R-:W-:-:S02]  /*19b0*/  UMOV UR65, UR9 ;  /* 0x0000000900417c82 */ /* 0x000fc40008000000 */
[----:B------:R-:W-:Y:S01]  /*19c0*/  UMOV UR68, UR12 ;  /* 0x0000000c00447c82 */ /* 0x000fe20008000000 */
[----:B------:R-:W-:Y:S01]  /*19d0*/  UMOV UR67, UR11 ;  /* 0x0000000b00437c82 */ /* 0x000fe20008000000 */
[----:B------:R-:W-:Y:S01]  /*19e0*/  MOV.SPILL R15, UR68 ;  /* 0x00000044000f7c02 */ /* 0x000fe20009000f00 */
[----:B------:R-:W-:Y:S01]  /*19f0*/  UIADD3.X UR55, UPT, UPT, URZ, UR23, URZ, UP1, !UPT ;  /* 0x00000017ff377290 */ /* 0x000fe20008ffe4ff */
[----:B------:R-:W-:Y:S01]  /*1a00*/  MOV.SPILL R14, UR67 ;  /* 0x00000043000e7c02 */ /* 0x000fe20009000f00 */
[----:B------:R-:W-:Y:S01]  /*1a10*/  USHF.L.U32 UR66, UR30, 0x6, URZ ;  /* 0x000000061e427899 */ /* 0x000fe200080006ff */
[----:B------:R-:W-:Y:S01]  /*1a20*/  MOV.SPILL R6, UR65 ;  /* 0x0000004100067c02 */ /* 0x000fe20009000f00 */
[----:B------:R-:W-:Y:S01]  /*1a30*/  UMOV UR38, 0x0 ;  /* 0x0000000000267882 */ /* 0x000fe20000000000 */
[----:B--2---:R-:W-:Y:S01]  /*1a40*/  MOV.SPILL R4, UR64 ;  /* 0x0000004000047c02 */ /* 0x004fe20009000f00 */
[----:B------:R-:W-:Y:S01]  /*1a50*/  UMOV UR39, 0x10000000 ;  /* 0x1000000000277882 */ /* 0x000fe20000000000 */
[----:B------:R-:W-:Y:S01]  /*1a60*/  R2UR UR64, R3 ;  /* 0x00000000034072ca */ /* 0x000fe200000e0000 */
[----:B------:R-:W-:Y:S01]  /*1a70*/  UIADD3 UR74, UPT, UPT, UR11, 0x20, URZ ;  /* 0x000000200b4a7890 */ /* 0x000fe2000fffe0ff */
[----:B------:R-:W-:Y:S01]  /*1a80*/  R2UR UR65, R2 ;  /* 0x00000000024172ca */ /* 0x000fe200000e0000 */
[----:B------:R-:W-:Y:S01]  /*1a90*/  UMOV UR59, UR66 ;  /* 0x00000042003b7c82 */ /* 0x000fe20008000000 */
[----:B------:R-:W-:Y:S01]  /*1aa0*/  R2UR UR67, R5 ;  /* 0x00000000054372ca */ /* 0x000fe200000e0000 */
[----:B------:R-:W-:Y:S01]  /*1ab0*/  UMOV UR51, UR66 ;  /* 0x0000004200337c82 */ /* 0x000fe20008000000 */
[----:B------:R-:W-:Y:S01]  /*1ac0*/  R2UR UR68, R65 ;  /* 0x00000000414472ca */ /* 0x000fe200000e0000 */
[----:B------:R-:W-:Y:S01]  /*1ad0*/  UMOV UR43, UR66 ;  /* 0x00000042002b7c82 */ /* 0x000fe20008000000 */
[----:B------:R-:W-:Y:S01]  /*1ae0*/  UMOV UR35, UR66 ;  /* 0x0000004200237c82 */ /* 0x000fe20008000000 */
[----:B------:R-:W-:Y:S01]  /*1af0*/  UMOV UR27, UR66 ;  /* 0x00000042001b7c82 */ /* 0x000fe20008000000 */
[----:B------:R-:W-:Y:S01]  /*1b00*/  UMOV UR19, UR66 ;  /* 0x0000004200137c82 */ /* 0x000fe20008000000 */
[----:B------:R-:W-:Y:S01]  /*1b10*/  UMOV UR11, UR66 ;  /* 0x00000042000b7c82 */ /* 0x000fe20008000000 */
[----:B------:R-:W-:-:S02]  /*1b20*/  UIADD3 UR46, UP0, UPT, UR22, 0x180, URZ ;  /* 0x00000180162e7890 */ /* 0x000fc4000ff1e0ff */
[----:B------:R-:W-:Y:S02]  /*1b30*/  UIADD3 UR72, UPT, UPT, UR72, 0xa800, URZ ;  /* 0x0000a80048487890 */ /* 0x000fe4000fffe0ff */
[----:B------:R-:W-:Y:S02]  /*1b40*/  UIADD3.X UR47, UPT, UPT, URZ, UR23, URZ, UP0, !UPT ;  /* 0x00000017ff2f7290 */ /* 0x000fe400087fe4ff */
[----:B------:R-:W-:Y:S01]  /*1b50*/  UIADD3 UR56, UPT, UPT, UR8, 0x12800, URZ ;  /* 0x0001280008387890 */ /* 0x000fe2000fffe0ff */
[----:B------:R1:W-:Y:S01]  /*1b60*/  UTMALDG.3D [UR64], [UR54], desc[UR38] ;  /* 0x00002640360075b4 */ /* 0x0003e20008011000 */
[----:B------:R-:W-:Y:S02]  /*1b70*/  UIADD3 UR48, UPT, UPT, UR8, 0x14800, URZ ;  /* 0x0001480008307890 */ /* 0x000fe4000fffe0ff */
[----:B------:R-:W-:Y:S02]  /*1b80*/  UIADD3 UR40, UPT, UPT, UR8, 0x16800, URZ ;  /* 0x0001680008287890 */ /* 0x000fe4000fffe0ff */
[----:B------:R-:W-:-:S02]  /*1b90*/  UIADD3 UR32, UPT, UPT, UR8, 0x18800, URZ ;  /* 0x0001880008207890 */ /* 0x000fc4000fffe0ff */
[----:B------:R-:W-:Y:S01]  /*1ba0*/  UIADD3 UR24, UPT, UPT, UR8, 0x1a800, URZ ;  /* 0x0001a80008187890 */ /* 0x000fe2000fffe0ff */
[----:B------:R-:W-:Y:S01]  /*1bb0*/  UMOV UR73, UR9 ;  /* 0x0000000900497c82 */ /* 0x000fe20008000000 */
[----:B------:R-:W-:Y:S01]  /*1bc0*/  UMOV UR76, UR12 ;  /* 0x0000000c004c7c82 */ /* 0x000fe20008000000 */
[----:B------:R-:W-:Y:S01]  /*1bd0*/  UIADD3 UR16, UPT, UPT, UR8, 0x1c800, URZ ;  /* 0x0001c80008107890 */ /* 0x000fe2000fffe0ff */
[----:B------:R2:W-:Y:S01]  /*1be0*/  UTMALDG.3D [UR72], [UR54], desc[UR38] ;  /* 0x00002648360075b4 */ /* 0x0005e20008011000 */
[----:B------:R-:W-:Y:S01]  /*1bf0*/  UIADD3 UR8, UPT, UPT, UR8, 0x1e800, URZ ;  /* 0x0001e80008087890 */ /* 0x000fe2000fffe0ff */
[----:B------:R-:W-:Y:S01]  /*1c00*/  UMOV UR57, UR9 ;  /* 0x0000000900397c82 */ /* 0x000fe20008000000 */
        /* <DEDUP_REMOVED lines=11> */
[----:B-1----:R-:W-:-:S02]  /*1cc0*/  R2UR.FILL UR68, R15 ;  /* 0x000000000f4472ca */ /* 0x002fc400004e0000 */
[----:B------:R-:W-:Y:S02]  /*1cd0*/  R2UR.FILL UR67, R14 ;  /* 0x000000000e4372ca */ /* 0x000fe400004e0000 */
[----:B------:R-:W-:Y:S02]  /*1ce0*/  R2UR.FILL UR66, R7 ;  /* 0x00000000074272ca */ /* 0x000fe400004e0000 */
[----:B------:R-:W-:Y:S02]  /*1cf0*/  R2UR.FILL UR65, R6 ;  /* 0x00000000064172ca */ /* 0x000fe400004e0000 */
[----:B------:R-:W-:-:S13]  /*1d00*/  R2UR.FILL UR64, R4 ;  /* 0x00000000044072ca */ /* 0x000fda00004e0000 */
[----:B------:R2:W-:Y:S01]  /*1d10*/  UTMALDG.3D [UR64], [UR46], desc[UR38] ;  /* 0x000026402e0075b4 */ /* 0x0005e20008011000 */
[----:B------:R2:W-:Y:S01]  /*1d20*/  UTMALDG.3D [UR56], [UR46], desc[UR38] ;  /* 0x000026382e0075b4 */ /* 0x0005e20008011000 */
[----:B------:R2:W-:Y:S01]  /*1d30*/  UTMALDG.3D [UR48], [UR46], desc[UR38] ;  /* 0x000026302e0075b4 */ /* 0x0005e20008011000 */
[----:B------:R2:W-:Y:S01]  /*1d40*/  UTMALDG.3D [UR40], [UR46], desc[UR38] ;  /* 0x000026282e0075b4 */ /* 0x0005e20008011000 */
[----:B------:R2:W-:Y:S01]  /*1d50*/  UTMALDG.3D [UR32], [UR46], desc[UR38] ;  /* 0x000026202e0075b4 */ /* 0x0005e20008011000 */
[----:B------:R2:W-:Y:S01]  /*1d60*/  UTMALDG.3D [UR24], [UR46], desc[UR38] ;  /* 0x000026182e0075b4 */ /* 0x0005e20008011000 */
[----:B------:R2:W-:Y:S01]  /*1d70*/  UTMALDG.3D [UR16], [UR46], desc[UR38] ;  /* 0x000026102e0075b4 */ /* 0x0005e20008011000 */
[----:B------:R2:W-:Y:S02]  /*1d80*/  UTMALDG.3D [UR8], [UR46], desc[UR38] ;  /* 0x000026082e0075b4 */ /* 0x0005e40008011000 */
[----:B--2---:R-:W-:Y:S01]  /*1d90*/  NOP ;  /* 0x0000000000007918 */ /* 0x004fe20000000000 */
.L_x_26:
[----:B------:R-:W-:Y:S05]  /*1da0*/  BSYNC.RECONVERGENT B0 ;  /* 0x0000000000007941 */ /* 0x000fea0003800200 */
.L_x_25:
[----:B------:R-:W-:Y:S01]  /*1db0*/  UIADD3 UR30, UPT, UPT, UR30, 0x1, URZ ;  /* 0x000000011e1e7890 */ /* 0x000fe2000fffe0ff */
[----:B------:R-:W-:Y:S01]  /*1dc0*/  UMOV UR29, UR6 ;  /* 0x00000006001d7c82 */ /* 0x000fe20008000000 */
[----:B------:R-:W-:Y:S02]  /*1dd0*/  UMOV UR21, UR5 ;  /* 0x0000000500157c82 */ /* 0x000fe40008000000 */
[----:B------:R-:W-:-:S09]  /*1de0*/  UISETP.NE.AND UP0, UPT, UR30, UR5, UPT ;  /* 0x000000051e00728c */ /* 0x000fd2000bf05270 */
[----:B------:R-:W-:Y:S05]  /*1df0*/  BRA.U UP0, `(.L_x_27) ;  /* 0xfffffff9005c7547 */ /* 0x000fea000b83ffff */
.L_x_20:
[----:B------:R-:W-:Y:S01]  /*1e00*/  ULEA UR8, UR6, UR4, 0x3 ;  /* 0x0000000406087291 */ /* 0x000fe2000f8e18ff */
[----:B-1----:R-:W-:Y:S01]  /*1e10*/  SHF.L.U32 R2, R17, 0x1f, RZ ;  /* 0x0000001f11027819 */ /* 0x002fe200000006ff */
[----:B------:R-:W-:Y:S01]  /*1e20*/  @!P1 SYNCS.ARRIVE.TRANS64.A1T0 RZ, [UR4+0x68], RZ ;  /* 0x000068ffffff99a7 */ /* 0x000fe20008100004 */
[----:B------:R-:W-:-:S06]  /*1e30*/  UISETP.GT.AND UP0, UPT, UR15, UR14, UPT ;  /* 0x0000000e0f00728c */ /* 0x000fcc000bf04270 */
[----:B------:R1:W1:Y:S03]  /*1e40*/  SYNCS.PHASECHK.TRANS64.TRYWAIT P1, [UR8+0x10], R2 ;  /* 0x00001002ff0075a7 */ /* 0x0002660008021108 */
[----:B------:R-:W-:Y:S05]  /*1e50*/  BRA.U !UP0, `(.L_x_28) ;  /* 0x0000000508d87547 */ /* 0x000fea000b800000 */
[----:B------:R-:W-:Y:S02]  /*1e60*/  UIADD3 UR29, UPT, UPT, UR7, UR21, URZ ;  /* 0x00000015071d7290 */ /* 0x000fe4000fffe0ff */
[----:B------:R-:W-:Y:S02]  /*1e70*/  UIADD3 UR58, UPT, UPT, UR66, 0x20, URZ ;  /* 0x00000020423a7890 */ /* 0x000fe4000fffe0ff */
[----:B------:R-:W-:Y:S02]  /*1e80*/  UIADD3 UR50, UPT, UPT, UR66, 0x40, URZ ;  /* 0x0000004042327890 */ /* 0x000fe4000fffe0ff */
[----:B------:R-:W-:Y:S02]  /*1e90*/  UIADD3 UR42, UPT, UPT, UR66, 0x60, URZ ;  /* 0x00000060422a7890 */ /* 0x000fe4000fffe0ff */
[----:B------:R-:W-:Y:S02]  /*1ea0*/  UIADD3 UR34, UPT, UPT, UR66, 0x80, URZ ;  /* 0x0000008042227890 */ /* 0x000fe4000fffe0ff */
[----:B------:R-:W-:-:S02]  /*1eb0*/  UIADD3 UR26, UPT, UPT, UR66, 0xa0, URZ ;  /* 0x000000a0421a7890 */ /* 0x000fc4000fffe0ff */
[----:B------:R-:W-:Y:S02]  /*1ec0*/  UIADD3 UR18, UPT, UPT, UR66, 0xc0, URZ ;  /* 0x000000c042127890 */ /* 0x000fe4000fffe0ff */
[----:B------:R-:W-:Y:S01]  /*1ed0*/  UIADD3 UR10, UPT, UPT, UR66, 0xe0, URZ ;  /* 0x000000e0420a7890 */ /* 0x000fe2000fffe0ff */
[----:B------:R-:W-:-:S11]  /*1ee0*/  UMOV UR30, UR6 ;  /* 0x00000006001e7c82 */ /* 0x000fd60008000000 */
.L_x_35:
[----:B------:R-:W-:Y:S01]  /*1ef0*/  ULEA UR6, UR30, UR4, 0x3 ;  /* 0x000000041e067291 */ /* 0x000fe2000f8e18ff */
[----:B--2---:R-:W-:-:S05]  /*1f00*/  @!P5 MOV R3, 0x14000 ;  /* 0x000140000003d802 */ /* 0x004fca0000000f00 */
[----:B--2---:R-:W-:Y:S01]  /*1f10*/  MOV R4, UR6 ;  /* 0x0000000600047c02 */ /* 0x004fe20008000f00 */
[----:B-1----:R-:W-:Y:S06]  /*1f20*/  @P1 BRA `(.L_x_29) ;  /* 0x0000000000101947 */ /* 0x002fec0003800000 */
[----:B------:R-:W-:Y:S02]  /*1f30*/  R2UR UR6, R4 ;  /* 0x00000000040672ca */ /* 0x000fe400000e0000 */
[----:B------:R-:W-:-:S11]  /*1f40*/  SHF.L.U32 R6, R17, 0x1f, RZ ;  /* 0x0000001f11067819 */ /* 0x000fd600000006ff */
[----:B------:R-:W1:Y:S02]  /*1f50*/  SYNCS.PHASECHK.TRANS64.TRYWAIT P0, [UR6+0x10], R6 ;  /* 0x00001006ff0075a7 */ /* 0x000e640008001106 */
[----:B-1----:R-:W-:Y:S05]  /*1f60*/  @!P0 BRA `(.L_x_30) ;  /* 0x0000008800a08947 */ /* 0x002fea0003800000 */
.L_x_29:
[----:B------:R-:W-:Y:S01]  /*1f70*/  R2UR UR6, R4 ;  /* 0x00000000040672ca */ /* 0x000fe200000e0000 */
[----:B------:R-:W-:-:S12]  /*1f80*/  BSSY.RECONVERGENT B0, `(.L_x_31) ;  /* 0x0000004000007945 */ /* 0x000fd80003800200 */
[----:B------:R2:W-:Y:S01]  /*1f90*/  @!P5 SYNCS.ARRIVE.TRANS64 RZ, [UR6], R3 ;  /* 0x00000003ffffd9a7 */ /* 0x0005e20008000006 */
[----:B------:R-:W-:Y:S05]  /*1fa0*/  @P4 BRA `(.L_x_32) ;  /* 0x0000000000044947 */ /* 0x000fea0003800000 */
[----:B------:R-:W-:Y:S05]  /*1fb0*/  BPT.TRAP 0x1 ;  /* 0x000000040000795c */ /* 0x000fea0000300000 */
.L_x_32:
[----:B------:R-:W-:Y:S05]  /*1fc0*/  BSYNC.RECONVERGENT B0 ;  /* 0x0000000000007941 */ /* 0x000fea0003800200 */
.L_x_31:
        /* <DEDUP_REMOVED lines=12> */
[----:B------:R-:W-:Y:S01]  /*2090*/  USHF.L.U32 UR16, UR21, 0x6, URZ ;  /* 0x0000000615107899 */ /* 0x000fe200080006ff */
[----:B------:R-:W-:Y:S01]  /*20a0*/  R2UR UR11, R65 ;  /* 0x00000000410b72ca */ /* 0x000fe200000e0000 */
[----:B------:R-:W-:Y:S01]  /*20b0*/  ULEA UR72, UR30, UR4, 0xe ;  /* 0x000000041e487291 */ /* 0x000fe2000f8e70ff */
[----:B------:R-:W-:Y:S01]  /*20c0*/  R2UR UR9, R4 ;  /* 0x00000000040972ca */ /* 0x000fe200000e0000 */
[----:B------:R-:W-:Y:S01]  /*20d0*/  UIADD3 UR54, UP1, UPT, UR22, 0x80, URZ ;  /* 0x0000008016367890 */ /* 0x000fe2000ff3e0ff */
[----:B------:R-:W-:Y:S01]  /*20e0*/  MOV.SPILL R14, UR18 ;  /* 0x00000012000e7c02 */ /* 0x000fe20009000f00 */
[----:B------:R-:W-:Y:S01]  /*20f0*/  IMAD.U32 R6, RZ, RZ, UR16 ;  /* 0x00000010ff067e24 */ /* 0x000fe2000f8e00ff */
[----:B------:R-:W-:Y:S01]  /*2100*/  UIADD3 UR16, UPT, UPT, UR72, 0x8800, URZ ;  /* 0x0000880048107890 */ /* 0x000fe2000fffe0ff */
[----:B------:R-:W-:Y:S01]  /*2110*/  MOV.SPILL R20, UR23 ;  /* 0x0000001700147c02 */ /* 0x000fe20009000f00 */
[----:B------:R-:W-:Y:S01]  /*2120*/  UIADD3.X UR55, UPT, UPT, URZ, UR23, URZ, UP1, !UPT ;  /* 0x00000017ff377290 */ /* 0x000fe20008ffe4ff */
[----:B------:R-:W-:Y:S01]  /*2130*/  MOV.SPILL R19, UR22 ;  /* 0x0000001600137c02 */ /* 0x000fe20009000f00 */
[----:B------:R-:W-:Y:S01]  /*2140*/  ULEA UR8, UR30, UR4, 0x10 ;  /* 0x000000041e087291 */ /* 0x000fe2000f8e80ff */
[----:B--2---:R-:W-:Y:S01]  /*2150*/  IMAD.U32 R3, RZ, RZ, UR12 ;  /* 0x0000000cff037e24 */ /* 0x004fe2000f8e00ff */
[----:B------:R-:W-:Y:S01]  /*2160*/  R2UR UR18, R6 ;  /* 0x00000000061272ca */ /* 0x000fe200000e0000 */
[----:B-1----:R-:W-:Y:S01]  /*2170*/  IMAD.U32 R2, RZ, RZ, UR11 ;  /* 0x0000000bff027e24 */ /* 0x002fe2000f8e00ff */
[----:B------:R-:W-:Y:S01]  /*2180*/  UMOV UR20, UR11 ;  /* 0x0000000b00147c82 */ /* 0x000fe20008000000 */
[----:B------:R-:W-:Y:S01]  /*2190*/  UMOV UR17, UR9 ;  /* 0x0000000900117c82 */ /* 0x000fe20008000000 */
[----:B------:R-:W-:Y:S01]  /*21a0*/  MOV.SPILL R15, UR20 ;  /* 0x00000014000f7c02 */ /* 0x000fe20009000f00 */
[----:B------:R-:W-:Y:S01]  /*21b0*/  UIADD3 UR46, UP0, UPT, UR22, 0x180, URZ ;  /* 0x00000180162e7890 */ /* 0x000fe2000ff1e0ff */
[----:B------:R-:W-:Y:S01]  /*21c0*/  MOV.SPILL R7, UR17 ;  /* 0x0000001100077c02 */ /* 0x000fe20009000f00 */
[----:B------:R-:W-:Y:S01]  /*21d0*/  UMOV UR38, 0x0 ;  /* 0x0000000000267882 */ /* 0x000fe20000000000 */
[----:B------:R-:W-:Y:S01]  /*21e0*/  R2UR UR17, R4 ;  /* 0x00000000041172ca */ /* 0x000fe200000e0000 */
[----:B------:R-:W-:Y:S01]  /*21f0*/  UMOV UR39, 0x10000000 ;  /* 0x1000000000277882 */ /* 0x000fe20000000000 */
[----:B------:R-:W-:Y:S01]  /*2200*/  R2UR UR19, R3 ;  /* 0x00000000031372ca */ /* 0x000fe200000e0000 */
[----:B------:R-:W-:Y:S01]  /*2210*/  UMOV UR75, UR12 ;  /* 0x0000000c004b7c82 */ /* 0x000fe20008000000 */
[----:B------:R-:W-:Y:S01]  /*2220*/  R2UR UR20, R2 ;  /* 0x00000000021472ca */ /* 0x000fe200000e0000 */
[----:B------:R-:W-:Y:S01]  /*2230*/  UIADD3 UR74, UPT, UPT, UR18, 0x20, URZ ;  /* 0x00000020124a7890 */ /* 0x000fe2000fffe0ff */
[----:B------:R-:W-:Y:S01]  /*2240*/  MOV.SPILL R18, UR21 ;  /* 0x0000001500127c02 */ /* 0x000fe20009000f00 */
[----:B------:R-:W-:Y:S01]  /*2250*/  UIADD3 UR72, UPT, UPT, UR72, 0xa800, URZ ;  /* 0x0000a80048487890 */ /* 0x000fe2000fffe0ff */
[----:B------:R-:W-:Y:S01]  /*2260*/  R2UR.FILL UR22, R19 ;  /* 0x00000000131672ca */ /* 0x000fe200004e0000 */
        /* <DEDUP_REMOVED lines=8> */
[----:B------:R-:W-:Y:S01]  /*22f0*/  UIADD3.X UR47, UPT, UPT, URZ, UR23, URZ, UP0, !UPT ;  /* 0x00000017ff2f7290 */ /* 0x000fe200087fe4ff */
[----:B------:R1:W-:Y:S01]  /*2300*/  UTMALDG.3D [UR16], [UR54], desc[UR38] ;  /* 0x00002610360075b4 */ /* 0x0003e20008011000 */
[----:B------:R-:W-:Y:S01]  /*2310*/  UIADD3 UR64, UPT, UPT, UR8, 0x10800, URZ ;  /* 0x0001080008407890 */ /* 0x000fe2000fffe0ff */
[----:B------:R-:W-:Y:S01]  /*2320*/  R2UR.FILL UR23, R20 ;  /* 0x00000000141772ca */ /* 0x000fe200004e0000 */
[----:B------:R-:W-:Y:S01]  /*2330*/  UMOV UR67, UR18 ;  /* 0x0000001200437c82 */ /* 0x000fe20008000000 */
        /* <DEDUP_REMOVED lines=8> */
[----:B------:R-:W-:-:S02]  /*23c0*/  UIADD3 UR48, UPT, UPT, UR8, 0x14800, URZ ;  /* 0x0001480008307890 */ /* 0x000fc4000fffe0ff */
[----:B------:R-:W-:Y:S02]  /*23d0*/  UIADD3 UR40, UPT, UPT, UR8, 0x16800, URZ ;  /* 0x0001680008287890 */ /* 0x000fe4000fffe0ff */
[----:B------:R-:W-:Y:S02]  /*23e0*/  UIADD3 UR32, UPT, UPT, UR8, 0x18800, URZ ;  /* 0x0001880008207890 */ /* 0x000fe4000fffe0ff */
[----:B------:R-:W-:Y:S01]  /*23f0*/  UIADD3 UR24, UPT, UPT, UR8, 0x1a800, URZ ;  /* 0x0001a80008187890 */ /* 0x000fe2000fffe0ff */
[----:B------:R-:W-:Y:S01]  /*2400*/  UMOV UR73, UR9 ;  /* 0x0000000900497c82 */ /* 0x000fe20008000000 */
[----:B------:R-:W-:Y:S01]  /*2410*/  UMOV UR65, UR9 ;  /* 0x0000000900417c82 */ /* 0x000fe20008000000 */
[----:B------:R-:W-:Y:S01]  /*2420*/  UMOV UR57, UR9 ;  /* 0x0000000900397c82 */ /* 0x000fe20008000000 */
[----:B------:R2:W-:Y:S01]  /*2430*/  UTMALDG.3D [UR72], [UR54], desc[UR38] ;  /* 0x00002648360075b4 */ /* 0x0005e20008011000 */
[----:B------:R-:W-:Y:S01]  /*2440*/  UMOV UR49, UR9 ;  /* 0x0000000900317c82 */ /* 0x000fe20008000000 */
[----:B------:R-:W-:Y:S01]  /*2450*/  UMOV UR41, UR9 ;  /* 0x0000000900297c82 */ /* 0x000fe20008000000 */
[----:B------:R-:W-:Y:S01]  /*2460*/  UMOV UR33, UR9 ;  /* 0x0000000900217c82 */ /* 0x000fe20008000000 */
[----:B------:R-:W-:Y:S01]  /*2470*/  UMOV UR25, UR9 ;  /* 0x0000000900197c82 */ /* 0x000fe20008000000 */
[----:B------:R2:W-:Y:S01]  /*2480*/  UTMALDG.3D [UR64], [UR46], desc[UR38] ;  /* 0x000026402e0075b4 */ /* 0x0005e20008011000 */
[----:B-1----:R-:W-:Y:S01]  /*2490*/  R2UR.FILL UR20, R15 ;  /* 0x000000000f1472ca */ /* 0x002fe200004e0000 */
[----:B------:R-:W-:Y:S01]  /*24a0*/  UIADD3 UR16, UPT, UPT, UR8, 0x1c800, URZ ;  /* 0x0001c80008107890 */ /* 0x000fe2000fffe0ff */
[----:B------:R-:W-:Y:S01]  /*24b0*/  R2UR.FILL UR18, R14 ;  /* 0x000000000e1272ca */ /* 0x000fe200004e0000 */
[----:B------:R-:W-:Y:S01]  /*24c0*/  UIADD3 UR8, UPT, UPT, UR8, 0x1e800, URZ ;  /* 0x0001e80008087890 */ /* 0x000fe2000fffe0ff */
[----:B------:R-:W-:Y:S01]  /*24d0*/  R2UR.FILL UR17, R7 ;  /* 0x00000000071172ca */ /* 0x000fe200004e0000 */
[----:B------:R2:W-:Y:S01]  /*24e0*/  UTMALDG.3D [UR56], [UR46], desc[UR38] ;  /* 0x000026382e0075b4 */ /* 0x0005e20008011000 */
[----:B------:R-:W-:Y:S01]  /*24f0*/  UMOV UR19, UR11 ;  /* 0x0000000b00137c82 */ /* 0x000fe20008000000 */
[----:B------:R2:W-:Y:S01]  /*2500*/  UTMALDG.3D [UR48], [UR46], desc[UR38] ;  /* 0x000026302e0075b4 */ /* 0x0005e20008011000 */
[----:B------:R2:W-:Y:S01]  /*2510*/  UTMALDG.3D [UR40], [UR46], desc[UR38] ;  /* 0x000026282e0075b4 */ /* 0x0005e20008011000 */
[----:B------:R2:W-:Y:S01]  /*2520*/  UTMALDG.3D [UR32], [UR46], desc[UR38] ;  /* 0x000026202e0075b4 */ /* 0x0005e20008011000 */
[----:B------:R2:W-:Y:S07]  /*2530*/  UTMALDG.3D [UR24], [UR46], desc[UR38] ;  /* 0x000026182e0075b4 */ /* 0x0005ee0008011000 */
[----:B------:R2:W-:Y:S01]  /*2540*/  UTMALDG.3D [UR16], [UR46], desc[UR38] ;  /* 0x000026102e0075b4 */ /* 0x0005e20008011000 */
[----:B------:R2:W-:Y:S02]  /*2550*/  UTMALDG.3D [UR8], [UR46], desc[UR38] ;  /* 0x000026082e0075b4 */ /* 0x0005e40008011000 */
[----:B--2---:R-:W-:Y:S01]  /*2560*/  NOP ;  /* 0x0000000000007918 */ /* 0x004fe20000000000 */
.L_x_34:
[----:B------:R-:W-:Y:S05]  /*2570*/  BSYNC.RECONVERGENT B0 ;  /* 0x0000000000007941 */ /* 0x000fea0003800200 */
.L_x_33:
[----:B------:R-:W-:Y:S01]  /*2580*/  UIADD3 UR21, UPT, UPT, UR21, 0x1, URZ ;  /* 0x0000000115157890 */ /* 0x000fe2000fffe0ff */
[----:B------:R-:W-:-:S03]  /*2590*/  UMOV UR30, UR6 ;  /* 0x00000006001e7c82 */ /* 0x000fc60008000000 */
[----:B------:R-:W-:-:S09]  /*25a0*/  UISETP.NE.AND UP0, UPT, UR21, UR29, UPT ;  /* 0x0000001d1500728c */ /* 0x000fd2000bf05270 */
[----:B------:R-:W-:Y:S05]  /*25b0*/  BRA.U UP0, `(.L_x_35) ;  /* 0xfffffff9004c7547 */ /* 0x000fea000b83ffff */
.L_x_28:
[C---:B-1----:R-:W-:Y:S01]  /*25c0*/  LEA R2, R16.reuse, UR4, 0x3 ;  /* 0x0000000410027c11 */ /* 0x042fe2000f8e18ff */
[----:B------:R-:W-:Y:S01]  /*25d0*/  NOP ;  /* 0x0000000000007918 */ /* 0x000fe20000000000 */
[----:B--2---:R-:W-:Y:S02]  /*25e0*/  SHF.L.U32 R3, R13, 0x1f, RZ ;  /* 0x0000001f0d037819 */ /* 0x004fe400000006ff */
[----:B------:R-:W-:Y:S02]  /*25f0*/  LEA R4, R16, UR4, 0x4 ;  /* 0x0000000410047c11 */ /* 0x000fe4000f8e20ff */
[----:B------:R-:W1:Y:S02]  /*2600*/  SYNCS.PHASECHK.TRANS64.TRYWAIT P0, [R2+URZ+0x70], R3 ;  /* 0x00007003020075a7 */ /* 0x000e6400080011ff */
[----:B-1----:R-:W-:Y:S05]  /*2610*/  @!P0 BRA `(.L_x_36) ;  /* 0x0000008400108947 */ /* 0x002fea0003800000 */
.L_x_172:
[----:B------:R-:W2:Y:S01]  /*2620*/  LDS.128 R4, [R4+0x100] ;  /* 0x0001000004047984 */ /* 0x000ea20000000c00 */
[----:B------:R-:W-:Y:S01]  /*2630*/  R2UR UR9, R65 ;  /* 0x00000000410972ca */ /* 0x000fe200000e0000 */
[----:B-1----:R-:W-:Y:S01]  /*2640*/  VIADD R2, R2, 0x80 ;  /* 0x0000008002027836 */ /* 0x002fe20000000000 */
[----:B---3--:R-:W-:Y:S01]  /*2650*/  ISETP.GE.AND P0, PT, R26, 0x1, PT ;  /* 0x000000011a00780c */ /* 0x008fe20003f06270 */
[----:B------:R-:W-:Y:S01]  /*2660*/  @!PT LDS RZ, [RZ] ;  /* 0x00000000fffff984 */ /* 0x000fe20000000800 */
[----:B------:R-:W-:Y:S01]  /*2670*/  @!PT LDS RZ, [RZ] ;  /* 0x00000000fffff984 */ /* 0x000fe20000000800 */
[----:B------:R-:W-:Y:S01]  /*2680*/  @!PT LDS RZ, [RZ] ;  /* 0x00000000fffff984 */ /* 0x000fe20000000800 */
[----:B------:R-:W-:Y:S01]  /*2690*/  @!PT LDS RZ, [RZ] ;  /* 0x00000000fffff984 */ /* 0x000fe20000000800 */
[----:B------:R1:W-:Y:S06]  /*26a0*/  MEMBAR.ALL.CTA ;  /* 0x0000000000007992 */ /* 0x0003ec0000008000 */
[----:B-1----:R-:W1:Y:S01]  /*26b0*/  FENCE.VIEW.ASYNC.S ;  /* 0x00000000000073c6 */ /* 0x002e620000000000 */
[----:B------:R-:W-:-:S04]  /*26c0*/  PRMT R2, RZ, 0x654, R2 ;  /* 0x00000654ff027816 */ /* 0x000fc80000000002 */
[----:B-1----:R1:W-:Y:S01]  /*26d0*/  SYNCS.ARRIVE.TRANS64.RED.A1T0 RZ, [R2+URZ], RZ ;  /* 0x000000ff02ff79a7 */ /* 0x0023e200081004ff */
[----:B--2---:R-:W-:-:S13]  /*26e0*/  LOP3.LUT P2, RZ, R6, 0x1, RZ, 0xc0, !PT ;  /* 0x0000000106ff7812 */ /* 0x004fda000784c0ff */
[----:B------:R-:W-:Y:S01]  /*26f0*/  @P2 SHF.R.U32.HI R3, RZ, 0x10, R5 ;  /* 0x00000010ff032819 */ /* 0x000fe20000011605 */
[----:B------:R-:W-:Y:S01]  /*2700*/  VOTEU.ANY UP0, P2 ;  /* 0x0000000000ff7886 */ /* 0x000fe20001000100 */
[----:B------:R-:W-:Y:S02]  /*2710*/  @P2 MOV R10, R4 ;  /* 0x00000004000a2202 */ /* 0x000fe40000000f00 */
[----:B------:R-:W-:Y:S02]  /*2720*/  @P2 R2UR.BROADCAST UR8, R3 ;  /* 0x00000000030822ca */ /* 0x000fe400008e0000 */
[----:B------:R-:W-:-:S11]  /*2730*/  @P2 LOP3.LUT R9, R5, 0xffff, RZ, 0xc0, !PT ;  /* 0x0000ffff05092812 */ /* 0x000fd600078ec0ff */
[----:B------:R-:W-:Y:S02]  /*2740*/  @UP0 UMOV UR9, UR8 ;  /* 0x0000000800090c82 */ /* 0x000fe40008000000 */
[----:B------:R-:W-:Y:S01]  /*2750*/  IMAD.U32 R65, RZ, RZ, UR9 ;  /* 0x00000009ff417e24 */ /* 0x000fe2000f8e00ff */
[----:B-1----:R-:W-:Y:S06]  /*2760*/  @!P0 BRA `(.L_x_37) ;  /* 0x0000000000b88947 */ /* 0x002fec0003800000 */
[----:B------:R-:W4:Y:S01]  /*2770*/  LDC.64 R4, c[0x0][0xb18] ;  /* 0x0002c600ff047b82 */ /* 0x000f220000000a00 */
[----:B------:R-:W-:-:S07]  /*2780*/  ISETP.NE.AND P3, PT, R26, 0x1, PT ;  /* 0x000000011a00780c */ /* 0x000fce0003f65270 */
[----:B------:R-:W1:Y:S08]  /*2790*/  LDC.64 R6, c[0x0][0xb10] ;  /* 0x0002c400ff067b82 */ /* 0x000e700000000a00 */
[----:B------:R-:W2:Y:S08]  /*27a0*/  LDC R14, c[0x0][0xb20] ;  /* 0x0002c800ff0e7b82 */ /* 0x000eb00000000800 */
[----:B------:R-:W3:Y:S01]  /*27b0*/  LDC R15, c[0x0][0xb0c] ;  /* 0x0002c300ff0f7b82 */ /* 0x000ee20000000800 */
[----:B----4-:R-:W-:Y:S01]  /*27c0*/  IMAD.HI.U32 R19, R0, R5, RZ ;  /* 0x0000000500137227 */ /* 0x010fe200078e00ff */
[----:B------:R-:W-:-:S03]  /*27d0*/  ISETP.NE.AND P0, PT, R4, 0x1, PT ;  /* 0x000000010400780c */ /* 0x000fc60003f05270 */
[----:B------:R-:W-:-:S03]  /*27e0*/  IMAD.HI.U32 R5, R9, R5, RZ ;  /* 0x0000000509057227 */ /* 0x000fc600078e00ff */
[----:B------:R-:W4:Y:S01]  /*27f0*/  LDC.64 R2, c[0x0][0xb28] ;  /* 0x0002ca00ff027b82 */ /* 0x000f220000000a00 */
[----:B-1----:R-:W-:-:S04]  /*2800*/  IMAD.HI.U32 R20, R8, R6, RZ ;  /* 0x0000000608147227 */ /* 0x002fc800078e00ff */
[----:B------:R-:W-:Y:S01]  /*2810*/  IMAD.HI.U32 R21, R10, R6, RZ ;  /* 0x000000060a157227 */ /* 0x000fe200078e00ff */
[----:B------:R-:W-:Y:S02]  /*2820*/  SHF.R.U32.HI R20, RZ, R7, R20 ;  /* 0x00000007ff147219 */ /* 0x000fe40000011614 */
[-C--:B--2---:R-:W-:Y:S02]  /*2830*/  SHF.R.U32.HI R19, RZ, R14.reuse, R19 ;  /* 0x0000000eff137219 */ /* 0x084fe40000011613 */
[----:B------:R-:W-:Y:S02]  /*2840*/  SHF.R.U32.HI R5, RZ, R14, R5 ;  /* 0x0000000eff057219 */ /* 0x000fe40000011605 */
[----:B------:R-:W-:Y:S02]  /*2850*/  SEL R19, R0, R19, !P0 ;  /* 0x0000001300137207 */ /* 0x000fe40004000000 */
[----:B------:R-:W-:Y:S02]  /*2860*/  SHF.R.U32.HI R21, RZ, R7, R21 ;  /* 0x00000007ff157219 */ /* 0x000fe40000011615 */
[----:B---3--:R-:W-:-:S02]  /*2870*/  ISETP.NE.AND P1, PT, R15, 0x1, PT ;  /* 0x000000010f00780c */ /* 0x008fc40003f25270 */
[----:B------:R-:W-:Y:S02]  /*2880*/  SEL R5, R9, R5, !P0 ;  /* 0x0000000509057207 */ /* 0x000fe40004000000 */
[----:B------:R-:W-:Y:S02]  /*2890*/  SEL R20, R8, R20, !P1 ;  /* 0x0000001408147207 */ /* 0x000fe40004800000 */
[----:B------:R-:W-:Y:S01]  /*28a0*/  SEL R21, R10, R21, !P1 ;  /* 0x000000150a157207 */ /* 0x000fe20004800000 */
[----:B----4-:R-:W-:-:S04]  /*28b0*/  IMAD.HI.U32 R18, R19, R2, RZ ;  /* 0x0000000213127227 */ /* 0x010fc800078e00ff */
        /* <DEDUP_REMOVED lines=10> */
[----:B------:R-:W-:-:S04]  /*2960*/  @!P0 IMAD.HI.U32 R7, R21, R2, RZ ;  /* 0x0000000215078227 */ /* 0x000fc800078e00ff */
[----:B------:R-:W-:Y:S01]  /*2970*/  IMAD.MOV R2, RZ, RZ, -R6 ;  /* 0x000000ffff027224 */ /* 0x000fe200078e0a06 */
[----:B------:R-:W-:Y:S02]  /*2980*/  @!P0 SHF.R.U32.HI R3, RZ, R3, R7 ;  /* 0x00000003ff038219 */ /* 0x000fe40000011607 */
[----:B------:R-:W-:Y:S01]  /*2990*/  IADD3 R7, PT, PT, -R5, RZ, RZ ;  /* 0x000000ff05077210 */ /* 0x000fe20007ffe1ff */
[----:B------:R-:W-:Y:S01]  /*29a0*/  IMAD R2, R26, R2, R5 ;  /* 0x000000021a027224 */ /* 0x000fe200078e0205 */
        /* <DEDUP_REMOVED lines=10> */
.L_x_37:
[----:B------:R-:W1:Y:S02]  /*2a50*/  LDCU UR8, c[0x0][0xb30] ;  /* 0x00016600ff0877ac */ /* 0x000e640008000800 */
[----:B-1----:R-:W-:-:S09]  /*2a60*/  UISETP.NE.AND UP0, UPT, UR8, 0x1, UPT ;  /* 0x000000010800788c */ /* 0x002fd2000bf05270 */
[----:B------:R-:W-:Y:S05]  /*2a70*/  BRA.U UP0, `(.L_x_38) ;  /* 0x0000000100407547 */ /* 0x000fea000b800000 */
[----:B------:R-:W1:Y:S08]  /*2a80*/  LDC.64 R4, c[0x0][0xb10] ;  /* 0x0002c400ff047b82 */ /* 0x000e700000000a00 */
[----:B------:R-:W2:Y:S08]  /*2a90*/  LDC.64 R2, c[0x0][0xb18] ;  /* 0x0002c600ff027b82 */ /* 0x000eb00000000a00 */
[----:B------:R-:W3:Y:S08]  /*2aa0*/  LDC R6, c[0x0][0xb20] ;  /* 0x0002c800ff067b82 */ /* 0x000ef00000000800 */
[----:B------:R-:W4:Y:S01]  /*2ab0*/  LDC R7, c[0x0][0xb0c] ;  /* 0x0002c300ff077b82 */ /* 0x000f220000000800 */
[----:B-1----:R-:W-:-:S05]  /*2ac0*/  IMAD.HI.U32 R4, R10, R4, RZ ;  /* 0x000000040a047227 */ /* 0x002fca00078e00ff */
[----:B------:R-:W-:Y:S01]  /*2ad0*/  SHF.R.U32.HI R4, RZ, R5, R4 ;  /* 0x00000005ff047219 */ /* 0x000fe20000011604 */
[----:B--2---:R-:W-:Y:S01]  /*2ae0*/  IMAD.HI.U32 R3, R9, R3, RZ ;  /* 0x0000000309037227 */ /* 0x004fe200078e00ff */
[----:B------:R-:W-:-:S04]  /*2af0*/  ISETP.NE.AND P0, PT, R2, 0x1, PT ;  /* 0x000000010200780c */ /* 0x000fc80003f05270 */
[----:B---3--:R-:W-:-:S04]  /*2b00*/  SHF.R.U32.HI R3, RZ, R6, R3 ;  /* 0x00000006ff037219 */ /* 0x008fc80000011603 */
[----:B------:R-:W-:Y:S02]  /*2b10*/  SEL R3, R9, R3, !P0 ;  /* 0x0000000309037207 */ /* 0x000fe40004000000 */
[----:B----4-:R-:W-:-:S04]  /*2b20*/  ISETP.NE.AND P1, PT, R7, 0x1, PT ;  /* 0x000000010700780c */ /* 0x010fc80003f25270 */
[----:B------:R-:W-:-:S05]  /*2b30*/  SEL R4, R10, R4, !P1 ;  /* 0x000000040a047207 */ /* 0x000fca0004800000 */
[----:B------:R-:W-:Y:S02]  /*2b40*/  IMAD.IADD R5, R3, 0x1, -R4 ;  /* 0x0000000103057824 */ /* 0x000fe400078e0a04 */
[----:B------:R-:W-:Y:S02]  /*2b50*/  IMAD.IADD R3, R4, 0x1, -R3 ;  /* 0x0000000104037824 */ /* 0x000fe400078e0a03 */
[----:B------:R-:W-:Y:S02]  /*2b60*/  IMAD R10, R5, R7, R10 ;  /* 0x00000007050a7224 */ /* 0x000fe400078e020a */
[----:B------:R-:W-:-:S07]  /*2b70*/  IMAD R9, R3, R2, R9 ;  /* 0x0000000203097224 */ /* 0x000fce00078e0209 */
.L_x_38:
[----:B------:R-:W-:Y:S01]  /*2b80*/  VIADD R16, R16, 0x1 ;  /* 0x0000000110107836 */ /* 0x000fe20000000000 */
[----:B------:R-:W-:Y:S01]  /*2b90*/  PLOP3.LUT P1, PT, PT, PT, PT, 0x80, 0x8 ;  /* 0x000000000008781c */ /* 0x000fe20003f2f070 */
[----:B------:R-:W-:Y:S02]  /*2ba0*/  IMAD.IADD R15, R10, 0x1, R63 ;  /* 0x000000010a0f7824 */ /* 0x000fe400078e023f */
[----:B------:R-:W-:Y:S01]  /*2bb0*/  IMAD.IADD R14, R9, 0x1, R62 ;  /* 0x00000001090e7824 */ /* 0x000fe200078e023e */
[----:B------:R-:W-:-:S04]  /*2bc0*/  ISETP.NE.AND P0, PT, R16, 0x2, PT ;  /* 0x000000021000780c */ /* 0x000fc80003f05270 */
[----:B------:R-:W-:Y:S02]  /*2bd0*/  SEL R2, RZ, 0x1, P0 ;  /* 0x00000001ff027807 */ /* 0x000fe40000000000 */
[----:B------:R-:W-:Y:S02]  /*2be0*/  SEL R16, R16, RZ, P0 ;  /* 0x000000ff10107207 */ /* 0x000fe40000000000 */
[----:B------:R-:W-:Y:S01]  /*2bf0*/  LOP3.LUT R13, R13, R2, RZ, 0x3c, !PT ;  /* 0x000000020d0d7212 */ /* 0x000fe200078e3cff */
[----:B------:R-:W-:Y:S06]  /*2c00*/  @P2 BRA `(.L_x_39) ;  /* 0xffffffe800402947 */ /* 0x000fec000383ffff */
[----:B------:R-:W-:Y:S01]  /*2c10*/  UIADD3 UR5, UPT, UPT, UR4, 0x10, URZ ;  /* 0x0000001004057890 */ /* 0x000fe2000fffe0ff */
[----:B------:R-:W-:-:S03]  /*2c20*/  SHF.L.U32 R2, R17, 0x1f, RZ ;  /* 0x0000001f11027819 */ /* 0x000fc600000006ff */
[----:B------:R-:W-:-:S09]  /*2c30*/  ULEA UR4, UR6, UR5, 0x3 ;  /* 0x0000000506047291 */ /* 0x000fd2000f8e18ff */
[----:B------:R-:W1:Y:S02]  /*2c40*/  SYNCS.PHASECHK.TRANS64.TRYWAIT P0, [UR4], R2 ;  /* 0x00000002ff0075a7 */ /* 0x000e640008001104 */
[----:B-1----:R-:W-:Y:S05]  /*2c50*/  @!P0 BRA `(.L_x_40) ;  /* 0x0000007c00948947 */ /* 0x002fea0003800000 */
.L_x_174:
[----:B------:R-:W-:-:S04]  /*2c60*/  UIADD3 UR6, UPT, UPT, UR6, 0x1, URZ ;  /* 0x0000000106067890 */ /* 0x000fc8000fffe0ff */
[----:B------:R-:W-:-:S04]  /*2c70*/  UISETP.NE.AND UP0, UPT, UR6, 0x2, UPT ;  /* 0x000000020600788c */ /* 0x000fc8000bf05270 */
[----:B------:R-:W-:Y:S02]  /*2c80*/  USEL UR4, URZ, 0x1, UP0 ;  /* 0x00000001ff047887 */ /* 0x000fe40008000000 */
[----:B------:R-:W-:-:S04]  /*2c90*/  USEL UR6, UR6, URZ, UP0 ;  /* 0x000000ff06067287 */ /* 0x000fc80008000000 */
[----:B------:R-:W-:Y:S01]  /*2ca0*/  ULEA UR6, UR6, UR5, 0x3 ;  /* 0x0000000506067291 */ /* 0x000fe2000f8e18ff */
[----:B-1----:R-:W-:-:S04]  /*2cb0*/  LOP3.LUT R2, R17, UR4, RZ, 0x3c, !PT ;  /* 0x0000000411027c12 */ /* 0x002fc8000f8e3cff */
[----:B------:R-:W-:Y:S01]  /*2cc0*/  SHF.L.U32 R2, R2, 0x1f, RZ ;  /* 0x0000001f02027819 */ /* 0x000fe200000006ff */
[----:B----4-:R-:W-:-:S07]  /*2cd0*/  IMAD.U32 R0, RZ, RZ, UR6 ;  /* 0x00000006ff007e24 */ /* 0x010fce000f8e00ff */
.L_x_41:
[----:B-1----:R1:W2:Y:S02]  /*2ce0*/  SYNCS.PHASECHK.TRANS64.TRYWAIT P0, [R0+URZ], R2 ;  /* 0x00000002000075a7 */ /* 0x0022a400080011ff */
[----:B--2---:R-:W-:Y:S05]  /*2cf0*/  @!P0 NANOSLEEP.SYNCS 0x989680 ;  /* 0x009896800000895d */ /* 0x004fea0003900000 */
[----:B------:R-:W2:Y:S02]  /*2d00*/  @!P0 SYNCS.PHASECHK.TRANS64 P0, [R0+URZ], R2 ;  /* 0x00000002000085a7 */ /* 0x000ea400080010ff */
[----:B--2---:R-:W-:Y:S05]  /*2d10*/  @P0 EXIT ;  /* 0x000000000000094d */ /* 0x004fea0003800000 */
[----:B------:R-:W-:Y:S05]  /*2d20*/  BRA `(.L_x_41) ;  /* 0xfffffffc00ec7947 */ /* 0x000fea000383ffff */
.L_x_17:
[----:B------:R-:W-:-:S04]  /*2d30*/  UISETP.NE.AND UP1, UPT, UR37, URZ, UPT ;  /* 0x000000ff2500728c */ /* 0x000fc8000bf25270 */
[----:B------:R-:W-:-:S09]  /*2d40*/  UISETP.NE.OR UP1, UPT, UR8, 0x1, UP1 ;  /* 0x000000010800788c */ /* 0x000fd20008f25670 */
[----:B------:R-:W-:Y:S05]  /*2d50*/  BRA.U UP1, `(.L_x_42) ;  /* 0x0000000501487547 */ /* 0x000fea000b800000 */
[----:B------:R-:W-:Y:S01]  /*2d60*/  ISETP.NE.AND P2, PT, R2, RZ, PT ;  /* 0x000000ff0200720c */ /* 0x000fe20003f45270 */
[----:B------:R-:W-:Y:S01]  /*2d70*/  IMAD.MOV.U32 R12, RZ, RZ, 0x1 ;  /* 0x00000001ff0c7424 */ /* 0x000fe200078e00ff */
[----:B------:R-:W-:Y:S02]  /*2d80*/  CS2R R10, SRZ ;  /* 0x00000000000a7805 */ /* 0x000fe4000001ff00 */
[----:B------:R-:W-:Y:S01]  /*2d90*/  CS2R R8, SRZ ;  /* 0x0000000000087805 */ /* 0x000fe2000001ff00 */
[----:B------:R-:W-:Y:S01]  /*2da0*/  UMOV UR4, 0x400 ;  /* 0x0000040000047882 */ /* 0x000fe20000000000 */
[----:B------:R-:W-:Y:S01]  /*2db0*/  UMOV UR6, URZ ;  /* 0x000000ff00067c82 */ /* 0x000fe20008000000 */
[----:B------:R-:W-:-:S12]  /*2dc0*/  ULEA UR37, UR37, UR4, 0x18 ;  /* 0x0000000425257291 */ /* 0x000fd8000f8ec0ff */
.L_x_46:
[----:B------:R-:W-:Y:S02]  /*2dd0*/  LEA R0, R8, UR37, 0x3 ;  /* 0x0000002508007c11 */ /* 0x000fe4000f8e18ff */
[----:B------:R-:W-:-:S03]  /*2de0*/  SHF.L.U32 R4, R9, 0x1f, RZ ;  /* 0x0000001f09047819 */ /* 0x000fc600000006ff */
[----:B------:R-:W-:Y:S01]  /*2df0*/  VIADD R5, R0, 0xe0 ;  /* 0x000000e000057836 */ /* 0x000fe20000000000 */
[----:B------:R-:W1:Y:S02]  /*2e00*/  SYNCS.PHASECHK.TRANS64.TRYWAIT P0, [R0+URZ+0xd0], R4 ;  /* 0x0000d004000075a7 */ /* 0x000e6400080011ff */
[----:B-1----:R-:W-:Y:S05]  /*2e10*/  @!P0 BRA `(.L_x_43) ;  /* 0x0000007c003c8947 */ /* 0x002fea0003800000 */
.L_x_175:
[----:B------:R-:W-:Y:S01]  /*2e20*/  ULEA UR5, UR6, UR37, 0x3 ;  /* 0x0000002506057291 */ /* 0x000fe2000f8e18ff */
[----:B-1----:R-:W-:Y:S01]  /*2e30*/  PRMT R0, RZ, 0x654, R5 ;  /* 0x00000654ff007816 */ /* 0x002fe20000000005 */
[----:B------:R-:W-:Y:S01]  /*2e40*/  @!P2 IMAD.MOV.U32 R4, RZ, RZ, 0x10 ;  /* 0x00000010ff04a424 */ /* 0x000fe200078e00ff */
[----:B------:R-:W-:Y:S01]  /*2e50*/  SHF.L.U32 R5, R12, 0x1f, RZ ;  /* 0x0000001f0c057819 */ /* 0x000fe200000006ff */
[----:B------:R-:W-:Y:S01]  /*2e60*/  UIADD3 UR4, UPT, UPT, UR5, 0x70, URZ ;  /* 0x0000007005047890 */ /* 0x000fe2000fffe0ff */
[----:B------:R1:W-:Y:S05]  /*2e70*/  SYNCS.ARRIVE.TRANS64.RED.A1T0 RZ, [R0+URZ], RZ ;  /* 0x000000ff00ff79a7 */ /* 0x0003ea00081004ff */
[----:B------:R-:W-:Y:S01]  /*2e80*/  IMAD.U32 R6, RZ, RZ, UR4 ;  /* 0x00000004ff067e24 */ /* 0x000fe2000f8e00ff */
[----:B------:R-:W2:Y:S04]  /*2e90*/  SYNCS.PHASECHK.TRANS64.TRYWAIT P0, [UR5+0x80], R5 ;  /* 0x00008005ff0075a7 */ /* 0x000ea80008001105 */
[----:B------:R-:W-:Y:S01]  /*2ea0*/  PRMT R6, R2, 0x654, R6 ;  /* 0x0000065402067816 */ /* 0x000fe20000000006 */
[----:B-12---:R-:W-:Y:S06]  /*2eb0*/  @!P0 BRA `(.L_x_44) ;  /* 0x0000007c00288947 */ /* 0x006fec0003800000 */
.L_x_177:
[----:B------:R-:W-:Y:S01]  /*2ec0*/  ULEA UR4, UR6, UR37, 0x4 ;  /* 0x0000002506047291 */ /* 0x000fe2000f8e20ff */
[----:B------:R-:W-:Y:S01]  /*2ed0*/  SEL R3, R6, R3, !P2 ;  /* 0x0000000306037207 */ /* 0x000fe20005000000 */
[----:B------:R-:W-:Y:S01]  /*2ee0*/  UIADD3 UR5, UPT, UPT, UR5, 0x70, URZ ;  /* 0x0000007005057890 */ /* 0x000fe2000fffe0ff */
[----:B-1----:R-:W-:Y:S01]  /*2ef0*/  LEA R0, R11, UR37, 0x3 ;  /* 0x000000250b007c11 */ /* 0x002fe2000f8e18ff */
[----:B------:R-:W-:Y:S01]  /*2f00*/  UIADD3 UR4, UPT, UPT, UR4, 0x100, URZ ;  /* 0x0000010004047890 */ /* 0x000fe2000fffe0ff */
[----:B------:R1:W-:Y:S01]  /*2f10*/  @!P2 SYNCS.ARRIVE.TRANS64.RED RZ, [R3+URZ], R4 ;  /* 0x0000000403ffa9a7 */ /* 0x0003e200080004ff */
[----:B------:R-:W-:Y:S01]  /*2f20*/  UIADD3 UR6, UPT, UPT, UR6, 0x1, URZ ;  /* 0x0000000106067890 */ /* 0x000fe2000fffe0ff */
[----:B------:R-:W-:-:S03]  /*2f30*/  VIADD R8, R8, 0x1 ;  /* 0x0000000108087836 */ /* 0x000fc60000000000 */
[----:B------:R-:W-:Y:S02]  /*2f40*/  UISETP.NE.AND UP0, UPT, UR6, 0x2, UPT ;  /* 0x000000020600788c */ /* 0x000fe4000bf05270 */
[----:B------:R-:W-:Y:S01]  /*2f50*/  ISETP.NE.AND P0, PT, R8, 0x2, PT ;  /* 0x000000020800780c */ /* 0x000fe20003f05270 */
[----:B------:R-:W-:Y:S06]  /*2f60*/  UGETNEXTWORKID.BROADCAST [UR4], [UR5] ;  /* 0x00000000040073ca */ /* 0x000fec0008000100 */
[----:B------:R-:W-:Y:S02]  /*2f70*/  USEL UR4, URZ, 0x1, UP0 ;  /* 0x00000001ff047887 */ /* 0x000fe40008000000 */
[----:B------:R-:W-:-:S04]  /*2f80*/  USEL UR6, UR6, URZ, UP0 ;  /* 0x000000ff06067287 */ /* 0x000fc80008000000 */
[----:B------:R-:W-:Y:S02]  /*2f90*/  LOP3.LUT R12, R12, UR4, RZ, 0x3c, !PT ;  /* 0x000000040c0c7c12 */ /* 0x000fe4000f8e3cff */
[----:B-1----:R-:W-:-:S04]  /*2fa0*/  SHF.L.U32 R4, R10, 0x1f, RZ ;  /* 0x0000001f0a047819 */ /* 0x002fc800000006ff */
[----:B------:R-:W1:Y:S02]  /*2fb0*/  SYNCS.PHASECHK.TRANS64.TRYWAIT P1, [R0+URZ+0x70], R4 ;  /* 0x00007004000075a7 */ /* 0x000e6400080211ff */
[----:B-1----:R-:W-:Y:S05]  /*2fc0*/  @!P1 BRA `(.L_x_45) ;  /* 0x0000007800fc9947 */ /* 0x002fea0003800000 */
.L_x_178:
[C---:B-1----:R-:W-:Y:S01]  /*2fd0*/  LEA R4, R11.reuse, UR37, 0x4 ;  /* 0x000000250b047c11 */ /* 0x042fe2000f8e20ff */
[----:B------:R-:W-:Y:S01]  /*2fe0*/  VIADD R0, R0, 0x80 ;  /* 0x0000008000007836 */ /* 0x000fe20000000000 */
[----:B------:R-:W-:Y:S01]  /*2ff0*/  SEL R8, R8, RZ, P0 ;  /* 0x000000ff08087207 */ /* 0x000fe20000000000 */
[----:B------:R-:W-:-:S03]  /*3000*/  VIADD R11, R11, 0x1 ;  /* 0x000000010b0b7836 */ /* 0x000fc60000000000 */
[----:B------:R-:W1:Y:S01]  /*3010*/  LDS.128 R4, [R4+0x100] ;  /* 0x0001000004047984 */ /* 0x000e620000000c00 */
[----:B------:R-:W-:Y:S02]  /*3020*/  PRMT R0, RZ, 0x654, R0 ;  /* 0x00000654ff007816 */ /* 0x000fe40000000000 */
[C---:B------:R-:W-:Y:S01]  /*3030*/  ISETP.NE.AND P1, PT, R11.reuse, 0x2, PT ;  /* 0x000000020b00780c */ /* 0x040fe20003f25270 */
[----:B------:R-:W-:Y:S01]  /*3040*/  @!PT LDS RZ, [RZ] ;  /* 0x00000000fffff984 */ /* 0x000fe20000000800 */
[----:B------:R-:W-:Y:S01]  /*3050*/  @!PT LDS RZ, [RZ] ;  /* 0x00000000fffff984 */ /* 0x000fe20000000800 */
[----:B------:R-:W-:Y:S01]  /*3060*/  @!PT LDS RZ, [RZ] ;  /* 0x00000000fffff984 */ /* 0x000fe20000000800 */
[----:B------:R-:W-:Y:S01]  /*3070*/  @!PT LDS RZ, [RZ] ;  /* 0x00000000fffff984 */ /* 0x000fe20000000800 */
[----:B------:R2:W-:Y:S06]  /*3080*/  MEMBAR.ALL.CTA ;  /* 0x0000000000007992 */ /* 0x0005ec0000008000 */
[----:B--2---:R-:W2:Y:S01]  /*3090*/  FENCE.VIEW.ASYNC.S ;  /* 0x00000000000073c6 */ /* 0x004ea20000000000 */
[----:B------:R-:W-:Y:S01]  /*30a0*/  SEL R11, R11, RZ, P1 ;  /* 0x000000ff0b0b7207 */ /* 0x000fe20000800000 */
[----:B--2---:R2:W-:Y:S01]  /*30b0*/  SYNCS.ARRIVE.TRANS64.RED.A1T0 RZ, [R0+URZ], RZ ;  /* 0x000000ff00ff79a7 */ /* 0x0045e200081004ff */
[----:B-1----:R-:W-:-:S02]  /*30c0*/  LOP3.LUT P3, RZ, R6, 0x1, RZ, 0xc0, !PT ;  /* 0x0000000106ff7812 */ /* 0x002fc4000786c0ff */
[----:B------:R-:W-:-:S04]  /*30d0*/  SEL R4, RZ, 0x1, P1 ;  /* 0x00000001ff047807 */ /* 0x000fc80000800000 */
[----:B------:R-:W-:Y:S02]  /*30e0*/  LOP3.LUT R10, R10, R4, RZ, 0x3c, !PT ;  /* 0x000000040a0a7212 */ /* 0x000fe400078e3cff */
[----:B--2---:R-:W-:-:S04]  /*30f0*/  SEL R0, RZ, 0x1, P0 ;  /* 0x00000001ff007807 */ /* 0x004fc80000000000 */
[----:B------:R-:W-:Y:S01]  /*3100*/  LOP3.LUT R9, R9, R0, RZ, 0x3c, !PT ;  /* 0x0000000009097212 */ /* 0x000fe200078e3cff */
[----:B------:R-:W-:Y:S06]  /*3110*/  @P3 BRA `(.L_x_46) ;  /* 0xfffffffc002c3947 */ /* 0x000fec000383ffff */
[----:B------:R-:W-:Y:S01]  /*3120*/  ULEA UR5, UR6, UR37, 0x3 ;  /* 0x0000002506057291 */ /* 0x000fe2000f8e18ff */
[----:B------:R-:W-:-:S08]  /*3130*/  SHF.L.U32 R2, R12, 0x1f, RZ ;  /* 0x0000001f0c027819 */ /* 0x000fd000000006ff */
[----:B------:R-:W1:Y:S02]  /*3140*/  SYNCS.PHASECHK.TRANS64 P0, [UR5+0x80], R2 ;  /* 0x00008002ff0075a7 */ /* 0x000e640008001005 */
[----:B-1----:R-:W-:Y:S05]  /*3150*/  @P0 BRA `(.L_x_47) ;  /* 0x0000000000080947 */ /* 0x002fea0003800000 */
[----:B------:R-:W1:Y:S02]  /*3160*/  SYNCS.PHASECHK.TRANS64.TRYWAIT P0, [UR5+0x80], R2 ;  /* 0x00008002ff0075a7 */ /* 0x000e640008001105 */
[----:B-1----:R-:W-:Y:S05]  /*3170*/  @!P0 BRA `(.L_x_48) ;  /* 0x0000007800a48947 */ /* 0x002fea0003800000 */
.L_x_47:
[----:B------:R-:W-:-:S04]  /*3180*/  UIADD3 UR4, UPT, UPT, UR6, 0x1, URZ ;  /* 0x0000000106047890 */ /* 0x000fc8000fffe0ff */
[----:B------:R-:W-:-:S04]  /*3190*/  UISETP.NE.AND UP0, UPT, UR4, 0x2, UPT ;  /* 0x000000020400788c */ /* 0x000fc8000bf05270 */
[----:B------:R-:W-:Y:S02]  /*31a0*/  USEL UR7, URZ, 0x1, UP0 ;  /* 0x00000001ff077887 */ /* 0x000fe40008000000 */
[----:B------:R-:W-:-:S04]  /*31b0*/  USEL UR4, UR4, URZ, UP0 ;  /* 0x000000ff04047287 */ /* 0x000fc80008000000 */
[----:B------:R-:W-:Y:S01]  /*31c0*/  ULEA UR4, UR4, UR37, 0x3 ;  /* 0x0000002504047291 */ /* 0x000fe2000f8e18ff */
[----:B-1----:R-:W-:-:S04]  /*31d0*/  LOP3.LUT R2, R12, UR7, RZ, 0x3c, !PT ;  /* 0x000000070c027c12 */ /* 0x002fc8000f8e3cff */
[----:B------:R-:W-:-:S04]  /*31e0*/  SHF.L.U32 R0, R2, 0x1f, RZ ;  /* 0x0000001f02007819 */ /* 0x000fc800000006ff */
[----:B------:R-:W1:Y:S02]  /*31f0*/  SYNCS.PHASECHK.TRANS64 P0, [UR4+0x80], R0 ;  /* 0x00008000ff0075a7 */ /* 0x000e640008001004 */
[----:B-1----:R-:W-:Y:S05]  /*3200*/  @P0 EXIT ;  /* 0x000000000000094d */ /* 0x002fea0003800000 */
[----:B------:R-:W-:Y:S02]  /*3210*/  SHF.L.U32 R2, R2, 0x1f, RZ ;  /* 0x0000001f02027819 */ /* 0x000fe400000006ff */
[----:B------:R-:W-:-:S07]  /*3220*/  MOV R0, UR4 ;  /* 0x0000000400007c02 */ /* 0x000fce0008000f00 */
.L_x_49:
[----:B-1----:R1:W2:Y:S02]  /*3230*/  SYNCS.PHASECHK.TRANS64.TRYWAIT P0, [R0+URZ+0x80], R2 ;  /* 0x00008002000075a7 */ /* 0x0022a400080011ff */
[----:B--2---:R-:W-:Y:S05]  /*3240*/  @!P0 NANOSLEEP.SYNCS 0x989680 ;  /* 0x009896800000895d */ /* 0x004fea0003900000 */
[----:B------:R-:W2:Y:S02]  /*3250*/  @!P0 SYNCS.PHASECHK.TRANS64 P0, [R0+URZ+0x80], R2 ;  /* 0x00008002000085a7 */ /* 0x000ea400080010ff */
[----:B--2---:R-:W-:Y:S05]  /*3260*/  @P0 EXIT ;  /* 0x000000000000094d */ /* 0x004fea0003800000 */
[----:B------:R-:W-:Y:S05]  /*3270*/  BRA `(.L_x_49) ;  /* 0xfffffffc00ec7947 */ /* 0x000fea000383ffff */
.L_x_42:
[----:B------:R-:W-:-:S09]  /*3280*/  UISETP.NE.AND UP1, UPT, UR8, URZ, UPT ;  /* 0x000000ff0800728c */ /* 0x000fd2000bf25270 */
[----:B------:R-:W-:Y:S05]  /*3290*/  BRA.U UP1, `(.L_x_50) ;  /* 0x00000011013c7547 */ /* 0x000fea000b800000 */
[----:B------:R-:W-:Y:S01]  /*32a0*/  UMOV UR4, 0x40 ;  /* 0x0000004000047882 */ /* 0x000fe20000000000 */
[----:B------:R-:W-:Y:S01]  /*32b0*/  NOP ;  /* 0x0000000000007918 */ /* 0x000fe20000000000 */
[----:B------:R-:W-:Y:S01]  /*32c0*/  ULEA UR4, UR37, UR4, 0x18 ;  /* 0x0000000425047291 */ /* 0x000fe2000f8ec0ff */
[----:B------:R-:W-:Y:S02]  /*32d0*/  UMOV UR5, 0x400 ;  /* 0x0000040000057882 */ /* 0x000fe40000000000 */
[----:B------:R-:W-:-:S06]  /*32e0*/  ULEA UR37, UR37, UR5, 0x18 ;  /* 0x0000000525257291 */ /* 0x000fcc000f8ec0ff */
[----:B------:R-:W1:Y:S02]  /*32f0*/  LDS.U8 R0, [UR4+0x1c] ;  /* 0x00001c04ff007984 */ /* 0x000e640008000000 */
[----:B-1----:R-:W-:-:S13]  /*3300*/  ISETP.NE.AND P0, PT, R0, RZ, PT ;  /* 0x000000ff0000720c */ /* 0x002fda0003f05270 */
[----:B------:R-:W-:Y:S05]  /*3310*/  @P0 BRA `(.L_x_51) ;  /* 0x0000000000580947 */ /* 0x000fea0003800000 */
[----:B------:R-:W-:-:S13]  /*3320*/  ELECT P0, URZ, PT ;  /* 0x0000000000ff782f */ /* 0x000fda0003800000 */
[----:B------:R-:W-:Y:S05]  /*3330*/  @!P0 BRA `(.L_x_52) ;  /* 0x0000000000608947 */ /* 0x000fea0003800000 */
[----:B------:R-:W-:Y:S01]  /*3340*/  UMOV UR5, 0x10 ;  /* 0x0000001000057882 */ /* 0x000fe20000000000 */
[----:B------:R-:W-:Y:S01]  /*3350*/  HFMA2 R0, -RZ, RZ, 0, 5.9604644775390625e-08 ;  /* 0x00000001ff007431 */ /* 0x000fe200000001ff */
[----:B------:R-:W-:-:S03]  /*3360*/  MOV R2, 0xffff ;  /* 0x0000ffff00027802 */ /* 0x000fc60000000f00 */
[----:B------:R-:W-:Y:S04]  /*3370*/  DEPBAR.LE SB1, 0x36 ;  /* 0x00009d800000791a */ /* 0x000fe80000000000 */
[----:B------:R-:W1:Y:S02]  /*3380*/  UTCATOMSWS.FIND_AND_SET.ALIGN UP0, UR5, UR5 ;  /* 0x00000005000575e3 */ /* 0x000e640008000800 */
[----:B-1----:R-:W-:Y:S01]  /*3390*/  MOV R3, UR5 ;  /* 0x0000000500037c02 */ /* 0x002fe20008000f00 */
[----:B------:R-:W-:Y:S06]  /*33a0*/  BRA.U UP0, `(.L_x_53) ;  /* 0x0000000100187547 */ /* 0x000fec000b800000 */
.L_x_54:
[----:B------:R-:W-:Y:S05]  /*33b0*/  NANOSLEEP 0x64 ;  /* 0x000000640000795d */ /* 0x000fea0003800000 */
[----:B------:R-:W-:-:S05]  /*33c0*/  UMOV UR5, 0x10 ;  /* 0x0000001000057882 */ /* 0x000fca0000000000 */
[----:B------:R-:W-:Y:S04]  /*33d0*/  DEPBAR.LE SB1, 0x36 ;  /* 0x00009d800000791a */ /* 0x000fe80000000000 */
[----:B------:R-:W1:Y:S02]  /*33e0*/  UTCATOMSWS.FIND_AND_SET.ALIGN UP0, UR5, UR5 ;  /* 0x00000005000575e3 */ /* 0x000e640008000800 */
[----:B-1----:R-:W-:Y:S01]  /*33f0*/  MOV R3, UR5 ;  /* 0x0000000500037c02 */ /* 0x002fe20008000f00 */
[----:B------:R-:W-:Y:S05]  /*3400*/  BRA.U !UP0, `(.L_x_54) ;  /* 0xfffffffd08e87547 */ /* 0x000fea000b83ffff */
.L_x_53:
[-C--:B------:R-:W-:Y:S02]  /*3410*/  SHF.L.U32 R2, R2, R3.reuse, RZ ;  /* 0x0000000302027219 */ /* 0x080fe400000006ff */
[----:B------:R-:W-:Y:S01]  /*3420*/  SHF.L.U32 R0, R0, R3, RZ ;  /* 0x0000000300007219 */ /* 0x000fe200000006ff */
[----:B------:R-:W-:Y:S02]  /*3430*/  IMAD.SHL.U32 R3, R3, 0x20, RZ ;  /* 0x0000002003037824 */ /* 0x000fe400078e00ff */
[----:B------:R1:W-:Y:S04]  /*3440*/  ATOMS.OR RZ, [UR4+0x14], R2 ;  /* 0x00001402ffff798c */ /* 0x0003e8000b000004 */
[----:B------:R1:W-:Y:S04]  /*3450*/  ATOMS.OR RZ, [UR4+0x18], R0 ;  /* 0x00001800ffff798c */ /* 0x0003e8000b000004 */
[----:B------:R1:W-:Y:S01]  /*3460*/  STS [UR37+0x120], R3 ;  /* 0x00012003ff007988 */ /* 0x0003e20008000825 */
[----:B------:R-:W-:Y:S05]  /*3470*/  BRA `(.L_x_52) ;  /* 0x0000000000107947 */ /* 0x000fea0003800000 */
.L_x_51:
[----:B------:R-:W-:Y:S02]  /*3480*/  MOV R0, 0xffffffff ;  /* 0xffffffff00007802 */ /* 0x000fe40000000f00 */
[----:B------:R-:W-:-:S03]  /*3490*/  MOV R2, 0x34c0 ;  /* 0x000034c000027802 */ /* 0x000fc60000000f00 */
[----:B------:R1:W-:Y:S04]  /*34a0*/  STS [UR37+0x120], R0 ;  /* 0x00012000ff007988 */ /* 0x0003e80008000825 */
[----:B-1-3-5:R-:W-:Y:S05]  /*34b0*/  CALL.REL.NOINC `($__internal_1_$__cuda_sm10x_tcgen05_guardrail_trap_phase_invalid_during_alloc) ;  /* 0x00000080009c7944 */ /* 0x02afea0003c00000 */
.L_x_52:
[----:B------:R-:W-:Y:S05]  /*34c0*/  WARPSYNC.ALL ;  /* 0x0000000000007948 */ /* 0x000fea0003800000 */
[----:B------:R-:W2:Y:S01]  /*34d0*/  S2UR UR5, SR_CgaCtaId ;  /* 0x00000000000579c3 */ /* 0x000ea20000008800 */
[----:B------:R-:W-:Y:S01]  /*34e0*/  UMOV UR4, 0x400 ;  /* 0x0000040000047882 */ /* 0x000fe20000000000 */
[----:B------:R-:W-:-:S06]  /*34f0*/  NOP ;  /* 0x0000000000007918 */ /* 0x000fcc0000000000 */
[----:B------:R-:W-:Y:S06]  /*3500*/  BAR.ARV 0x6, 0xa0 ;  /* 0x0182800000007b1d */ /* 0x000fec0000002000 */
[----:B------:R-:W4:Y:S01]  /*3510*/  LDCU UR7, c[0x0][0x38c] ;  /* 0x00007180ff0777ac */ /* 0x000f220008000800 */
[----:B------:R-:W-:Y:S01]  /*3520*/  IMAD.MOV.U32 R11, RZ, RZ, 0x1 ;  /* 0x00000001ff0b7424 */ /* 0x000fe200078e00ff */
[----:B------:R-:W-:Y:S01]  /*3530*/  CS2R R8, SRZ ;  /* 0x0000000000087805 */ /* 0x000fe2000001ff00 */
[----:B------:R-:W-:Y:S01]  /*3540*/  IMAD.MOV.U32 R10, RZ, RZ, RZ ;  /* 0x000000ffff0a7224 */ /* 0x000fe200078e00ff */
[----:B------:R-:W3:Y:S01]  /*3550*/  LDCU UR6, c[0x0][0x38c] ;  /* 0x00007180ff0677ac */ /* 0x000ee20008000800 */
[----:B------:R-:W-:Y:S01]  /*3560*/  UMOV UR15, URZ ;  /* 0x000000ff000f7c82 */ /* 0x000fe20008000000 */
[----:B------:R-:W-:Y:S01]  /*3570*/  UMOV UR14, URZ ;  /* 0x000000ff000e7c82 */ /* 0x000fe20008000000 */
[----:B--2---:R-:W-:Y:S01]  /*3580*/  ULEA UR5, UR5, UR4, 0x18 ;  /* 0x0000000405057291 */ /* 0x004fe2000f8ec0ff */
[----:B------:R-:W-:Y:S01]  /*3590*/  UMOV UR32, 0x0 ;  /* 0x0000000000207882 */ /* 0x000fe20000000000 */
[----:B------:R-:W-:-:S02]  /*35a0*/  UMOV UR33, 0x4410910 ;  /* 0x0441091000217882 */ /* 0x000fc40000000000 */
[----:B------:R-:W-:Y:S02]  /*35b0*/  UIADD3 UR9, UPT, UPT, UR5, 0x8800, URZ ;  /* 0x0000880005097890 */ /* 0x000fe4000fffe0ff */
[----:B------:R-:W-:Y:S02]  /*35c0*/  UIADD3 UR10, UPT, UPT, UR5, 0x10800, URZ ;  /* 0x00010800050a7890 */ /* 0x000fe4000fffe0ff */
[----:B----4-:R-:W-:Y:S01]  /*35d0*/  UIADD3 UR7, UPT, UPT, UR7, 0x3f, URZ ;  /* 0x0000003f07077890 */ /* 0x010fe2000fffe0ff */
[----:B-1----:R-:W1:Y:S01]  /*35e0*/  LDS R0, [UR5+0x120] ;  /* 0x00012005ff007984 */ /* 0x002e620008000800 */
[----:B------:R-:W-:Y:S02]  /*35f0*/  USHF.R.U32.HI UR9, URZ, 0x4, UR9 ;  /* 0x00000004ff097899 */ /* 0x000fe40008011609 */
[----:B------:R-:W-:Y:S02]  /*3600*/  USHF.R.S32.HI UR4, URZ, 0x1f, UR7 ;  /* 0x0000001fff047899 */ /* 0x000fe40008011407 */
[----:B------:R-:W-:-:S02]  /*3610*/  USHF.R.U32.HI UR10, URZ, 0x4, UR10 ;  /* 0x00000004ff0a7899 */ /* 0x000fc4000801160a */
[----:B------:R-:W-:Y:S02]  /*3620*/  ULEA.HI UR4, UR4, UR7, URZ, 0x6 ;  /* 0x0000000704047291 */ /* 0x000fe4000f8f30ff */
[----:B------:R-:W-:Y:S02]  /*3630*/  ULOP3.LUT UR9, UR9, 0x3fff, URZ, 0xc0, !UPT ;  /* 0x00003fff09097892 */ /* 0x000fe4000f8ec0ff */
[----:B------:R-:W-:Y:S02]  /*3640*/  USHF.R.S32.HI UR4, URZ, 0x6, UR4 ;  /* 0x00000006ff047899 */ /* 0x000fe40008011404 */
[----:B------:R-:W-:Y:S02]  /*3650*/  ULOP3.LUT UR10, UR10, 0x3fff, URZ, 0xc0, !UPT ;  /* 0x00003fff0a0a7892 */ /* 0x000fe4000f8ec0ff */
[----:B------:R-:W-:Y:S01]  /*3660*/  UISETP.LT.AND UP0, UPT, UR4, 0x1, UPT ;  /* 0x000000010400788c */ /* 0x000fe2000bf01270 */
[----:B------:R-:W-:Y:S01]  /*3670*/  UMOV UR30, 0x0 ;  /* 0x00000000001e7882 */ /* 0x000fe20000000000 */
[----:B------:R-:W-:-:S02]  /*3680*/  UMOV UR31, 0x4410910 ;  /* 0x04410910001f7882 */ /* 0x000fc40000000000 */
[----:B------:R-:W-:Y:S01]  /*3690*/  USEL UR8, UR4, 0x1, !UP0 ;  /* 0x0000000104087887 */ /* 0x000fe2000c000000 */
[----:B------:R-:W-:Y:S01]  /*36a0*/  UMOV UR28, 0x0 ;  /* 0x00000000001c7882 */ /* 0x000fe20000000000 */
[----:B------:R-:W-:Y:S01]  /*36b0*/  UMOV UR29, 0x4410910 ;  /* 0x04410910001d7882 */ /* 0x000fe20000000000 */
[----:B------:R-:W-:Y:S01]  /*36c0*/  UMOV UR26, 0x0 ;  /* 0x00000000001a7882 */ /* 0x000fe20000000000 */
[----:B------:R-:W-:Y:S01]  /*36d0*/  UMOV UR27, 0x4410910 ;  /* 0x04410910001b7882 */ /* 0x000fe20000000000 */
[----:B------:R-:W-:Y:S01]  /*36e0*/  UMOV UR24, 0x0 ;  /* 0x0000000000187882 */ /* 0x000fe20000000000 */
[----:B------:R-:W-:Y:S01]  /*36f0*/  UMOV UR25, 0x4410910 ;  /* 0x0441091000197882 */ /* 0x000fe20000000000 */
[----:B------:R-:W-:Y:S01]  /*3700*/  UMOV UR22, 0x0 ;  /* 0x0000000000167882 */ /* 0x000fe20000000000 */
[----:B------:R-:W-:Y:S01]  /*3710*/  UMOV UR23, 0x4410910 ;  /* 0x0441091000177882 */ /* 0x000fe20000000000 */
[----:B------:R-:W-:Y:S02]  /*3720*/  ULOP3.LUT UR9, UR9, 0x10000, URZ, 0xfc, !UPT ;  /* 0x0001000009097892 */ /* 0x000fe4000f8efcff */
[----:B------:R-:W-:-:S02]  /*3730*/  ULOP3.LUT UR10, UR10, 0x2000000, URZ, 0xfc, !UPT ;  /* 0x020000000a0a7892 */ /* 0x000fc4000f8efcff */
[----:B------:R-:W-:Y:S02]  /*3740*/  UIADD3 UR8, UPT, UPT, -UR8, URZ, URZ ;  /* 0x000000ff08087290 */ /* 0x000fe4000fffe1ff */
[----:B---3--:R-:W-:Y:S01]  /*3750*/  UISETP.GE.AND UP3, UPT, UR6, 0x1, UPT ;  /* 0x000000010600788c */ /* 0x008fe2000bf66270 */
[----:B------:R-:W-:Y:S01]  /*3760*/  UMOV UR20, 0x0 ;  /* 0x0000000000147882 */ /* 0x000fe20000000000 */
[----:B------:R-:W-:Y:S01]  /*3770*/  UMOV UR21, 0x4410910 ;  /* 0x0441091000157882 */ /* 0x000fe20000000000 */
[----:B------:R-:W-:Y:S01]  /*3780*/  UMOV UR18, 0x0 ;  /* 0x0000000000127882 */ /* 0x000fe20000000000 */
[----:B-1----:R-:W-:Y:S01]  /*3790*/  R2UR UR16, R0 ;  /* 0x00000000001072ca */ /* 0x002fe200000e0000 */
[----:B------:R-:W-:-:S14]  /*37a0*/  UMOV UR19, 0x4410910 ;  /* 0x0441091000137882 */ /* 0x000fdc0000000000 */
.L_x_61:
[----:B------:R-:W-:Y:S02]  /*37b0*/  LEA R0, R10, UR5, 0x3 ;  /* 0x000000050a007c11 */ /* 0x000fe4000f8e18ff */
[----:B------:R-:W-:Y:S02]  /*37c0*/  SHF.L.U32 R2, R9, 0x1f, RZ ;  /* 0x0000001f09027819 */ /* 0x000fe400000006ff */
[----:B------:R-:W-:Y:S01]  /*37d0*/  PLOP3.LUT P0, PT, PT, PT, UP3, 0x80, 0x8 ;  /* 0x000000000008781c */ /* 0x000fe20003f0f038 */
[----:B------:R-:W-:Y:S01]  /*37e0*/  VIADD R3, R0, 0x80 ;  /* 0x0000008000037836 */ /* 0x000fe20000000000 */
[----:B-1----:R-:W1:Y:S02]  /*37f0*/  SYNCS.PHASECHK.TRANS64.TRYWAIT P1, [R0+URZ+0x70], R2 ;  /* 0x00007002000075a7 */ /* 0x002e6400080211ff */
[----:B-1-3--:R-:W-:Y:S09]  /*3800*/  @!P1 BRA `(.L_x_55) ;  /* 0x0000007400189947 */ /* 0x00aff20003800000 */
.L_x_180:
[----:B------:R-:W-:Y:S01]  /*3810*/  LEA R4, R10, UR5, 0x4 ;  /* 0x000000050a047c11 */ /* 0x000fe2000f8e20ff */
[----:B------:R-:W-:Y:S01]  /*3820*/  @UP3 ULEA UR7, UR14, UR5, 0x3 ;  /* 0x000000050e073291 */ /* 0x000fe2000f8e18ff */
[----:B------:R-:W-:Y:S01]  /*3830*/  PLOP3.LUT P2, PT, PT, PT, PT, 0x80, 0x8 ;  /* 0x000000000008781c */ /* 0x000fe20003f4f070 */
[----:B------:R-:W-:Y:S01]  /*3840*/  ULEA UR6, UR15, UR5, 0x3 ;  /* 0x000000050f067291 */ /* 0x000fe2000f8e18ff */
[----:B------:R-:W-:Y:S01]  /*3850*/  PRMT R3, RZ, 0x654, R3 ;  /* 0x00000654ff037816 */ /* 0x000fe20000000003 */
[----:B------:R-:W-:Y:S01]  /*3860*/  ULEA.HI UR11, UR15, UR15, URZ, 0x1 ;  /* 0x0000000f0f0b7291 */ /* 0x000fe2000f8f08ff */
[----:B------:R-:W2:Y:S01]  /*3870*/  LDS.128 R4, [R4+0x100] ;  /* 0x0001000004047984 */ /* 0x000ea20000000c00 */
[----:B-1----:R-:W-:Y:S02]  /*3880*/  @P0 SHF.L.U32 R2, R8, 0x1f, RZ ;  /* 0x0000001f08020819 */ /* 0x002fe400000006ff */
[----:B------:R-:W-:Y:S01]  /*3890*/  SHF.L.U32 R0, R11, 0x1f, RZ ;  /* 0x0000001f0b007819 */ /* 0x000fe200000006ff */
[----:B------:R-:W-:Y:S01]  /*38a0*/  @!PT LDS RZ, [RZ] ;  /* 0x00000000fffff984 */ /* 0x000fe20000000800 */
[----:B------:R-:W-:Y:S01]  /*38b0*/  @!PT LDS RZ, [RZ] ;  /* 0x00000000fffff984 */ /* 0x000fe20000000800 */
[----:B------:R-:W-:Y:S01]  /*38c0*/  @!PT LDS RZ, [RZ] ;  /* 0x00000000fffff984 */ /* 0x000fe20000000800 */
[----:B------:R-:W-:Y:S01]  /*38d0*/  @!PT LDS RZ, [RZ] ;  /* 0x00000000fffff984 */ /* 0x000fe20000000800 */
[----:B------:R1:W-:Y:S06]  /*38e0*/  MEMBAR.ALL.CTA ;  /* 0x0000000000007992 */ /* 0x0003ec0000008000 */
[----:B-1----:R-:W1:Y:S02]  /*38f0*/  FENCE.VIEW.ASYNC.S ;  /* 0x00000000000073c6 */ /* 0x002e640000000000 */
[----:B-1----:R1:W-:Y:S01]  /*3900*/  SYNCS.ARRIVE.TRANS64.RED.A1T0 RZ, [R3+URZ], RZ ;  /* 0x000000ff03ff79a7 */ /* 0x0023e200081004ff */
[----:B------:R1:W3:Y:S01]  /*3910*/  @P0 SYNCS.PHASECHK.TRANS64.TRYWAIT P2, [UR7], R2 ;  /* 0x00000002ff0005a7 */ /* 0x0002e20008041107 */
[----:B------:R-:W-:-:S02]  /*3920*/  USHF.L.U32 UR7, UR11, 0x7, URZ ;  /* 0x000000070b077899 */ /* 0x000fc400080006ff */
[----:B------:R-:W-:Y:S01]  /*3930*/  ULOP3.LUT UR11, UR11, 0xffe, URZ, 0xc0, !UPT ;  /* 0x00000ffe0b0b7892 */ /* 0x000fe2000f8ec0ff */
[----:B--2---:R-:W-:Y:S01]  /*3940*/  LOP3.LUT P1, RZ, R6, 0x1, RZ, 0xc0, !PT ;  /* 0x0000000106ff7812 */ /* 0x004fe2000782c0ff */
[----:B------:R-:W-:Y:S02]  /*3950*/  ULOP3.LUT UR7, UR7, 0xffffff00, URZ, 0xc0, !UPT ;  /* 0xffffff0007077892 */ /* 0x000fe4000f8ec0ff */
[----:B------:R-:W-:Y:S02]  /*3960*/  UIADD3 UR11, UPT, UPT, -UR11, UR15, URZ ;  /* 0x0000000f0b0b7290 */ /* 0x000fe4000fffe1ff */
[----:B------:R-:W-:-:S04]  /*3970*/  UIADD3 UR7, UPT, UPT, UR16, UR7, URZ ;  /* 0x0000000710077290 */ /* 0x000fc8000fffe0ff */
[----:B------:R-:W-:Y:S01]  /*3980*/  ULEA UR7, UR11, UR7, 0x14 ;  /* 0x000000070b077291 */ /* 0x000fe2000f8ea0ff */
[----:B------:R-:W2:Y:S02]  /*3990*/  SYNCS.PHASECHK.TRANS64.TRYWAIT P0, [UR6+0xb0], R0 ;  /* 0x0000b000ff0075a7 */ /* 0x000ea40008001106 */
[----:B-123--:R-:W-:Y:S09]  /*39a0*/  @!P0 BRA `(.L_x_56) ;  /* 0x0000007000c48947 */ /* 0x00eff20003800000 */
.L_x_182:
[----:B------:R-:W-:Y:S01]  /*39b0*/  IADD3 R10, PT, PT, R10, 0x1, RZ ;  /* 0x000000010a0a7810 */ /* 0x000fe20007ffe0ff */
[----:B------:R-:W-:Y:S06]  /*39c0*/  BRA.U !UP3, `(.L_x_57) ;  /* 0x000000050b107547 */ /* 0x000fec000b800000 */
[----:B------:R-:W-:Y:S01]  /*39d0*/  UPLOP3.LUT UP4, UPT, UPT, UPT, UPT, 0x40, 0x4 ;  /* 0x000000000004789c */ /* 0x000fe20003f8e870 */
[----:B------:R-:W-:Y:S01]  /*39e0*/  UMOV UR13, UR8 ;  /* 0x00000008000d7c82 */ /* 0x000fe20008000000 */
[----:B------:R-:W-:Y:S01]  /*39f0*/  UMOV UR12, UR4 ;  /* 0x00000004000c7c82 */ /* 0x000fe20008000000 */
[----:B------:R-:W-:-:S08]  /*3a00*/  UMOV UR17, UR14 ;  /* 0x0000000e00117c82 */ /* 0x000fd00008000000 */
.L_x_60:
[----:B------:R-:W-:Y:S02]  /*3a10*/  UIADD3 UR13, UPT, UPT, UR13, 0x1, URZ ;  /* 0x000000010d0d7890 */ /* 0x000fe4000fffe0ff */
[----:B--2---:R-:W-:Y:S02]  /*3a20*/  ULEA UR11, UR17, UR5, 0x3 ;  /* 0x00000005110b7291 */ /* 0x004fe4000f8e18ff */
[----:B------:R-:W-:Y:S01]  /*3a30*/  UISETP.NE.AND UP0, UPT, UR13, URZ, UPT ;  /* 0x000000ff0d00728c */ /* 0x000fe2000bf05270 */
[----:B---3--:R-:W-:Y:S10]  /*3a40*/  @P2 BRA `(.L_x_58) ;  /* 0x00000000000c2947 */ /* 0x008ff40003800000 */
[----:B-1----:R-:W-:Y:S04]  /*3a50*/  SHF.L.U32 R2, R8, 0x1f, RZ ;  /* 0x0000001f08027819 */ /* 0x002fe800000006ff */
[----:B------:R-:W1:Y:S02]  /*3a60*/  SYNCS.PHASECHK.TRANS64.TRYWAIT P0, [UR11], R2 ;  /* 0x00000002ff0075a7 */ /* 0x000e64000800110b */
[----:B-1----:R-:W-:Y:S05]  /*3a70*/  @!P0 BRA `(.L_x_59) ;  /* 0x0000007000a88947 */ /* 0x002fea0003800000 */
.L_x_58:
[----:B------:R-:W-:Y:S01]  /*3a80*/  UISETP.NE.AND UP1, UPT, UR12, 0x1, UPT ;  /* 0x000000010c00788c */ /* 0x000fe2000bf25270 */
[----:B------:R-:W-:Y:S01]  /*3a90*/  PLOP3.LUT P2, PT, PT, PT, PT, 0x80, 0x8 ;  /* 0x000000000008781c */ /* 0x000fe20003f4f070 */
[----:B------:R-:W-:Y:S02]  /*3aa0*/  UIADD3 UR14, UPT, UPT, UR17, 0x1, URZ ;  /* 0x00000001110e7890 */ /* 0x000fe4000fffe0ff */
[----:B------:R-:W-:Y:S02]  /*3ab0*/  ULEA UR64, UR17, UR10, 0xc ;  /* 0x0000000a11407291 */ /* 0x000fe4000f8e60ff */
[----:B------:R-:W-:Y:S01]  /*3ac0*/  UISETP.NE.AND UP2, UPT, UR14, 0x2, UPT ;  /* 0x000000020e00788c */ /* 0x000fe2000bf45270 */
[----:B------:R-:W-:Y:S01]  /*3ad0*/  PLOP3.LUT P0, PT, PT, PT, UP1, 0x80, 0x8 ;  /* 0x000000000008781c */ /* 0x000fe20003f0f018 */
[----:B------:R-:W-:Y:S02]  /*3ae0*/  ULEA UR62, UR17, UR9, 0xa ;  /* 0x00000009113e7291 */ /* 0x000fe4000f8e50ff */
[----:B------:R-:W-:Y:S02]  /*3af0*/  USEL UR35, URZ, 0x1, UP2 ;  /* 0x00000001ff237887 */ /* 0x000fe40009000000 */
[----:B------:R-:W-:Y:S02]  /*3b00*/  USEL UR14, UR14, URZ, UP2 ;  /* 0x000000ff0e0e7287 */ /* 0x000fe40009000000 */
[----:B------:R-:W-:Y:S02]  /*3b10*/  UIADD3 UR60, UPT, UPT, UR64, 0x40, URZ ;  /* 0x00000040403c7890 */ /* 0x000fe4000fffe0ff */
[----:B------:R-:W-:Y:S01]  /*3b20*/  @UP1 ULEA UR34, UR14, UR5, 0x3 ;  /* 0x000000050e221291 */ /* 0x000fe2000f8e18ff */
[----:B------:R-:W-:Y:S01]  /*3b30*/  LOP3.LUT R8, R8, UR35, RZ, 0x3c, !PT ;  /* 0x0000002308087c12 */ /* 0x000fe2000f8e3cff */
[----:B------:R-:W-:Y:S02]  /*3b40*/  UIADD3 UR58, UPT, UPT, UR62, 0x2, URZ ;  /* 0x000000023e3a7890 */ /* 0x000fe4000fffe0ff */
[----:B------:R-:W-:Y:S01]  /*3b50*/  UIADD3 UR56, UPT, UPT, UR64, 0x80, URZ ;  /* 0x0000008040387890 */ /* 0x000fe2000fffe0ff */
[----:B-1----:R-:W-:Y:S01]  /*3b60*/  @P0 SHF.L.U32 R0, R8, 0x1f, RZ ;  /* 0x0000001f08000819 */ /* 0x002fe200000006ff */
[----:B------:R-:W-:Y:S02]  /*3b70*/  UIADD3 UR54, UPT, UPT, UR62, 0x4, URZ ;  /* 0x000000043e367890 */ /* 0x000fe4000fffe0ff */
[----:B------:R-:W-:Y:S01]  /*3b80*/  UIADD3 UR52, UPT, UPT, UR64, 0xc0, URZ ;  /* 0x000000c040347890 */ /* 0x000fe2000fffe0ff */
[----:B------:R2:W3:Y:S01]  /*3b90*/  @P0 SYNCS.PHASECHK.TRANS64.TRYWAIT P2, [UR34], R0 ;  /* 0x00000000ff0005a7 */ /* 0x0004e20008041122 */
[----:B------:R-:W-:Y:S02]  /*3ba0*/  UIADD3 UR50, UPT, UPT, UR62, 0x6, URZ ;  /* 0x000000063e327890 */ /* 0x000fe4000fffe0ff */
        /* <DEDUP_REMOVED lines=9> */
[----:B------:R-:W-:Y:S01]  /*3c40*/  UIADD3 UR12, UPT, UPT, UR12, -0x1, URZ ;  /* 0xffffffff0c0c7890 */ /* 0x000fe2000fffe0ff */
[----:B------:R-:W-:Y:S01]  /*3c50*/  UMOV UR65, 0x20004020 ;  /* 0x2000402000417882 */ /* 0x000fe20000000000 */
[----:B------:R-:W-:Y:S01]  /*3c60*/  UMOV UR63, 0x40004040 ;  /* 0x40004040003f7882 */ /* 0x000fe20000000000 */
[----:B------:R-:W-:Y:S01]  /*3c70*/  UMOV UR61, 0x20004020 ;  /* 0x20004020003d7882 */ /* 0x000fe20000000000 */
[----:B------:R2:W-:Y:S01]  /*3c80*/  UTCHMMA gdesc[UR62], gdesc[UR64], tmem[UR7], tmem[UR32], idesc[UR33], UP4 ;  /* 0x00ff20403e0075ea */ /* 0x0005e2000a000007 */
[----:B------:R-:W-:Y:S01]  /*3c90*/  UPLOP3.LUT UP4, UPT, UPT, UPT, UPT, 0x80, 0x8 ;  /* 0x000000000008789c */ /* 0x000fe20003f8f070 */
[----:B------:R-:W-:Y:S01]  /*3ca0*/  UMOV UR59, 0x40004040 ;  /* 0x40004040003b7882 */ /* 0x000fe20000000000 */
[----:B------:R-:W-:Y:S01]  /*3cb0*/  UMOV UR57, 0x20004020 ;  /* 0x2000402000397882 */ /* 0x000fe20000000000 */
[----:B------:R2:W-:Y:S01]  /*3cc0*/  UTCHMMA gdesc[UR58], gdesc[UR60], tmem[UR7], tmem[UR30], idesc[UR31], UPT ;  /* 0x00ff1e3c3a0075ea */ /* 0x0005e2000b800007 */
        /* <DEDUP_REMOVED lines=14> */
[----:B------:R-:W-:Y:S01]  /*3db0*/  UMOV UR35, 0x40004040 ;  /* 0x4000404000237882 */ /* 0x000fe20000000000 */
[----:B------:R2:W-:Y:S01]  /*3dc0*/  UTCHMMA gdesc[UR38], gdesc[UR40], tmem[UR7], tmem[UR20], idesc[UR21], UPT ;  /* 0x00ff1428260075ea */ /* 0x0005e2000b800007 */
[----:B------:R2:W-:Y:S01]  /*3dd0*/  UTCHMMA gdesc[UR34], gdesc[UR36], tmem[UR7], tmem[UR18], idesc[UR19], UPT ;  /* 0x00ff1224220075ea */ /* 0x0005e2000b800007 */
[----:B------:R2:W-:Y:S01]  /*3de0*/  UTCBAR [UR11], URZ ;  /* 0x000000ff0b0073e9 */ /* 0x0005e200080000ff */
[----:B------:R-:W-:Y:S01]  /*3df0*/  UMOV UR17, UR14 ;  /* 0x0000000e00117c82 */ /* 0x000fe20008000000 */
[----:B------:R-:W-:Y:S05]  /*3e00*/  BRA.U UP0, `(.L_x_60) ;  /* 0xfffffffd00007547 */ /* 0x000fea000b83ffff */
.L_x_57:
[----:B------:R-:W-:Y:S01]  /*3e10*/  UIADD3 UR15, UPT, UPT, UR15, 0x1, URZ ;  /* 0x000000010f0f7890 */ /* 0x000fe2000fffe0ff */
[C---:B------:R-:W-:Y:S01]  /*3e20*/  ISETP.NE.AND P0, PT, R10.reuse, 0x2, PT ;  /* 0x000000020a00780c */ /* 0x040fe20003f05270 */
[----:B--2---:R-:W-:Y:S02]  /*3e30*/  UIADD3 UR7, UPT, UPT, UR6, 0x90, URZ ;  /* 0x0000009006077890 */ /* 0x004fe4000fffe0ff */
[----:B------:R-:W-:Y:S01]  /*3e40*/  UISETP.NE.AND UP0, UPT, UR15, 0x4, UPT ;  /* 0x000000040f00788c */ /* 0x000fe2000bf05270 */
[----:B-1----:R-:W-:Y:S02]  /*3e50*/  SEL R0, RZ, 0x1, P0 ;  /* 0x00000001ff007807 */ /* 0x002fe40000000000 */
[----:B------:R-:W-:Y:S01]  /*3e60*/  SEL R10, R10, RZ, P0 ;  /* 0x000000ff0a0a7207 */ /* 0x000fe20000000000 */
[----:B------:R-:W-:Y:S01]  /*3e70*/  USEL UR6, URZ, 0x1, UP0 ;  /* 0x00000001ff067887 */ /* 0x000fe20008000000 */
[----:B------:R-:W-:Y:S01]  /*3e80*/  LOP3.LUT R9, R9, R0, RZ, 0x3c, !PT ;  /* 0x0000000009097212 */ /* 0x000fe200078e3cff */
[----:B------:R-:W-:Y:S01]  /*3e90*/  USEL UR15, UR15, URZ, UP0 ;  /* 0x000000ff0f0f7287 */ /* 0x000fe20008000000 */
[----:B------:R1:W-:Y:S03]  /*3ea0*/  UTCBAR [UR7], URZ ;  /* 0x000000ff070073e9 */ /* 0x0003e600080000ff */
[----:B------:R-:W-:Y:S01]  /*3eb0*/  LOP3.LUT R11, R11, UR6, RZ, 0x3c, !PT ;  /* 0x000000060b0b7c12 */ /* 0x000fe2000f8e3cff */
[----:B------:R-:W-:Y:S07]  /*3ec0*/  @P1 BRA `(.L_x_61) ;  /* 0xfffffff800381947 */ /* 0x000fee000383ffff */
[----:B------:R-:W2:Y:S01]  /*3ed0*/  S2UR UR4, SR_CgaCtaId ;  /* 0x00000000000479c3 */ /* 0x000ea20000008800 */
[----:B------:R-:W-:Y:S01]  /*3ee0*/  ELECT P0, URZ, PT ;  /* 0x0000000000ff782f */ /* 0x000fe20003800000 */
[----:B------:R-:W-:Y:S01]  /*3ef0*/  IMAD.MOV.U32 R0, RZ, RZ, 0x1 ;  /* 0x00000001ff007424 */ /* 0x000fe200078e00ff */
[----:B------:R-:W-:Y:S01]  /*3f00*/  UIADD3 UR5, UPT, UPT, UR5, 0xb0, URZ ;  /* 0x000000b005057890 */ /* 0x000fe2000fffe0ff */
[----:B------:R-:W-:Y:S01]  /*3f10*/  SHF.L.U32 R2, R11, 0x1f, RZ ;  /* 0x0000001f0b027819 */ /* 0x000fe200000006ff */
[----:B------:R-:W-:-:S03]  /*3f20*/  UMOV UR6, 0x40 ;  /* 0x0000004000067882 */ /* 0x000fc60000000000 */
[----:B------:R-:W-:Y:S01]  /*3f30*/  UVIRTCOUNT.DEALLOC.SMPOOL 0x80 ;  /* 0x000000800000784c */ /* 0x000fe20000000000 */
[----:B--2---:R-:W-:Y:S02]  /*3f40*/  ULEA UR4, UR4, UR6, 0x18 ;  /* 0x0000000604047291 */ /* 0x004fe4000f8ec0ff */
[----:B------:R-:W-:-:S07]  /*3f50*/  ULEA UR6, UR15, UR5, 0x3 ;  /* 0x000000050f067291 */ /* 0x000fce000f8e18ff */
[----:B------:R2:W-:Y:S02]  /*3f60*/  @P0 STS.U8 [UR4+0x1c], R0 ;  /* 0x00001c00ff000988 */ /* 0x0005e40008000004 */
[----:B------:R-:W4:Y:S02]  /*3f70*/  SYNCS.PHASECHK.TRANS64.TRYWAIT P0, [UR6], R2 ;  /* 0x00000002ff0075a7 */ /* 0x000f240008001106 */
[----:B--2-4-:R-:W-:Y:S05]  /*3f80*/  @!P0 BRA `(.L_x_62) ;  /* 0x0000006c007c8947 */ /* 0x014fea0003800000 */
.L_x_185:
[----:B-1----:R-:W-:-:S04]  /*3f90*/  UIADD3 UR7, UPT, UPT, UR15, 0x1, URZ ;  /* 0x000000010f077890 */ /* 0x002fc8000fffe0ff */
[----:B------:R-:W-:-:S04]  /*3fa0*/  UISETP.NE.AND UP0, UPT, UR7, 0x4, UPT ;  /* 0x000000040700788c */ /* 0x000fc8000bf05270 */
[----:B------:R-:W-:Y:S02]  /*3fb0*/  USEL UR8, URZ, 0x1, UP0 ;  /* 0x00000001ff087887 */ /* 0x000fe40008000000 */
[----:B------:R-:W-:-:S04]  /*3fc0*/  USEL UR7, UR7, URZ, UP0 ;  /* 0x000000ff07077287 */ /* 0x000fc80008000000 */
[----:B------:R-:W-:Y:S01]  /*3fd0*/  ULEA UR6, UR7, UR5, 0x3 ;  /* 0x0000000507067291 */ /* 0x000fe2000f8e18ff */
[----:B--2---:R-:W-:-:S04]  /*3fe0*/  LOP3.LUT R2, R11, UR8, RZ, 0x3c, !PT ;  /* 0x000000080b027c12 */ /* 0x004fc8000f8e3cff */
[----:B------:R-:W-:-:S04]  /*3ff0*/  SHF.L.U32 R3, R2, 0x1f, RZ ;  /* 0x0000001f02037819 */ /* 0x000fc800000006ff */
[----:B------:R-:W1:Y:S02]  /*4000*/  SYNCS.PHASECHK.TRANS64.TRYWAIT P0, [UR6], R3 ;  /* 0x00000003ff0075a7 */ /* 0x000e640008001106 */
[----:B-1----:R-:W-:Y:S05]  /*4010*/  @!P0 BRA `(.L_x_63) ;  /* 0x0000006c00708947 */ /* 0x002fea0003800000 */
.L_x_187:
[----:B------:R-:W-:-:S04]  /*4020*/  UIADD3 UR7, UPT, UPT, UR7, 0x1, URZ ;  /* 0x0000000107077890 */ /* 0x000fc8000fffe0ff */
[----:B------:R-:W-:-:S04]  /*4030*/  UISETP.NE.AND UP0, UPT, UR7, 0x4, UPT ;  /* 0x000000040700788c */ /* 0x000fc8000bf05270 */
[----:B------:R-:W-:Y:S02]  /*4040*/  USEL UR8, URZ, 0x1, UP0 ;  /* 0x00000001ff087887 */ /* 0x000fe40008000000 */
[----:B------:R-:W-:-:S04]  /*4050*/  USEL UR7, UR7, URZ, UP0 ;  /* 0x000000ff07077287 */ /* 0x000fc80008000000 */
[----:B------:R-:W-:Y:S01]  /*4060*/  ULEA UR6, UR7, UR5, 0x3 ;  /* 0x0000000507067291 */ /* 0x000fe2000f8e18ff */
[----:B------:R-:W-:-:S04]  /*4070*/  LOP3.LUT R2, R2, UR8, RZ, 0x3c, !PT ;  /* 0x0000000802027c12 */ /* 0x000fc8000f8e3cff */
[----:B-1----:R-:W-:-:S04]  /*4080*/  SHF.L.U32 R3, R2, 0x1f, RZ ;  /* 0x0000001f02037819 */ /* 0x002fc800000006ff */
[----:B------:R-:W1:Y:S02]  /*4090*/  SYNCS.PHASECHK.TRANS64.TRYWAIT P0, [UR6], R3 ;  /* 0x00000003ff0075a7 */ /* 0x000e640008001106 */
[----:B-1----:R-:W-:Y:S05]  /*40a0*/  @!P0 BRA `(.L_x_64) ;  /* 0x0000006c00648947 */ /* 0x002fea0003800000 */
.L_x_189:
[----:B------:R-:W-:-:S04]  /*40b0*/  UIADD3 UR7, UPT, UPT, UR7, 0x1, URZ ;  /* 0x0000000107077890 */ /* 0x000fc8000fffe0ff */
[----:B------:R-:W-:-:S04]  /*40c0*/  UISETP.NE.AND UP0, UPT, UR7, 0x4, UPT ;  /* 0x000000040700788c */ /* 0x000fc8000bf05270 */
[----:B------:R-:W-:Y:S02]  /*40d0*/  USEL UR6, URZ, 0x1, UP0 ;  /* 0x00000001ff067887 */ /* 0x000fe40008000000 */
[----:B------:R-:W-:-:S04]  /*40e0*/  USEL UR7, UR7, URZ, UP0 ;  /* 0x000000ff07077287 */ /* 0x000fc80008000000 */
[----:B------:R-:W-:Y:S01]  /*40f0*/  ULEA UR7, UR7, UR5, 0x3 ;  /* 0x0000000507077291 */ /* 0x000fe2000f8e18ff */
[----:B------:R-:W-:-:S04]  /*4100*/  LOP3.LUT R2, R2, UR6, RZ, 0x3c, !PT ;  /* 0x0000000602027c12 */ /* 0x000fc8000f8e3cff */
[----:B------:R-:W-:-:S04]  /*4110*/  SHF.L.U32 R2, R2, 0x1f, RZ ;  /* 0x0000001f02027819 */ /* 0x000fc800000006ff */
[----:B------:R-:W2:Y:S02]  /*4120*/  SYNCS.PHASECHK.TRANS64.TRYWAIT P0, [UR7], R2 ;  /* 0x00000002ff0075a7 */ /* 0x000ea40008001107 */
[----:B--2---:R-:W-:Y:S05]  /*4130*/  @!P0 BRA `(.L_x_65) ;  /* 0x0000006c00588947 */ /* 0x004fea0003800000 */
.L_x_191:
[----:B------:R-:W-:Y:S01]  /*4140*/  NOP ;  /* 0x0000000000007918 */ /* 0x000fe20000000000 */
[----:B-1----:R-:W1:Y:S01]  /*4150*/  LDS R0, [UR4+0x14] ;  /* 0x00001404ff007984 */ /* 0x002e620008000800 */
[----:B------:R-:W-:Y:S01]  /*4160*/  ULOP3.LUT UR6, UR16, 0xffff, URZ, 0xc0, !UPT ;  /* 0x0000ffff10067892 */ /* 0x000fe2000f8ec0ff */
[----:B------:R-:W-:Y:S01]  /*4170*/  UMOV UR8, 0xffff ;  /* 0x0000ffff00087882 */ /* 0x000fe20000000000 */
[----:B------:R-:W-:Y:S02]  /*4180*/  UMOV UR5, 0x1 ;  /* 0x0000000100057882 */ /* 0x000fe40000000000 */
[----:B------:R-:W-:-:S04]  /*4190*/  USHF.R.U32.HI UR6, URZ, 0x5, UR6 ;  /* 0x00000005ff067899 */ /* 0x000fc80008011606 */
[----:B------:R-:W-:Y:S02]  /*41a0*/  USHF.L.U32 UR8, UR8, UR6, URZ ;  /* 0x0000000608087299 */ /* 0x000fe400080006ff */
[----:B------:R-:W-:-:S04]  /*41b0*/  USHF.L.U32 UR5, UR5, UR6, URZ ;  /* 0x0000000605057299 */ /* 0x000fc800080006ff */
[----:B-1----:R-:W-:-:S04]  /*41c0*/  LOP3.LUT R0, R0, UR8, RZ, 0xc0, !PT ;  /* 0x0000000800007c12 */ /* 0x002fc8000f8ec0ff */
[----:B------:R-:W-:-:S13]  /*41d0*/  ISETP.NE.AND P0, PT, R0, UR8, PT ;  /* 0x0000000800007c0c */ /* 0x000fda000bf05270 */
[----:B------:R-:W-:Y:S05]  /*41e0*/  @P0 BRA `(.L_x_66) ;  /* 0x0000000000580947 */ /* 0x000fea0003800000 */
[----:B------:R-:W1:Y:S02]  /*41f0*/  LDS R0, [UR4+0x18] ;  /* 0x00001804ff007984 */ /* 0x000e640008000800 */
[----:B-1----:R-:W-:-:S04]  /*4200*/  LOP3.LUT R0, R0, UR5, RZ, 0xc0, !PT ;  /* 0x0000000500007c12 */ /* 0x002fc8000f8ec0ff */
[----:B------:R-:W-:-:S13]  /*4210*/  ISETP.NE.AND P0, PT, R0, UR5, PT ;  /* 0x0000000500007c0c */ /* 0x000fda000bf05270 */
[----:B------:R-:W-:Y:S05]  /*4220*/  @P0 BRA `(.L_x_67) ;  /* 0x00000000003c0947 */ /* 0x000fea0003800000 */
[----:B------:R-:W1:Y:S01]  /*4230*/  S2R R2, SR_LANEID ;  /* 0x0000000000027919 */ /* 0x000e620000000000 */
[----:B------:R-:W-:Y:S01]  /*4240*/  ULOP3.LUT UR8, URZ, UR8, URZ, 0x33, !UPT ;  /* 0x00000008ff087292 */ /* 0x000fe2000f8e33ff */
[----:B------:R-:W-:Y:S02]  /*4250*/  VOTEU.ANY UR7, UPT, PT ;  /* 0x0000000000077886 */ /* 0x000fe400038e0100 */
[----:B------:R-:W-:-:S03]  /*4260*/  UFLO.U32 UR7, UR7 ;  /* 0x00000007000772bd */ /* 0x000fc600080e0000 */
[----:B------:R-:W-:-:S04]  /*4270*/  IMAD.U32 R0, RZ, RZ, UR8 ;  /* 0x00000008ff007e24 */ /* 0x000fc8000f8e00ff */
[----:B------:R2:W4:Y:S02]  /*4280*/  REDUX UR6, R0 ;  /* 0x00000000000673c4 */ /* 0x0005240000000000 */
[----:B------:R1:W-:Y:S02]  /*4290*/  UTCATOMSWS.AND URZ, UR8 ;  /* 0x0000000800ff79e3 */ /* 0x0003e40008000000 */
[----:B-1----:R-:W-:Y:S02]  /*42a0*/  ISETP.EQ.U32.AND P0, PT, R2, UR7, PT ;  /* 0x0000000702007c0c */ /* 0x002fe4000bf02070 */
[----:B--2---:R-:W-:Y:S02]  /*42b0*/  LOP3.LUT R0, RZ, UR5, RZ, 0x33, !PT ;  /* 0x00000005ff007c12 */ /* 0x004fe4000f8e33ff */
[----:B----4-:R-:W-:Y:S02]  /*42c0*/  MOV R2, UR6 ;  /* 0x0000000600027c02 */ /* 0x010fe40008000f00 */
[----:B------:R-:W1:Y:S07]  /*42d0*/  REDUX UR5, R0 ;  /* 0x00000000000573c4 */ /* 0x000e6e0000000000 */
[----:B------:R2:W-:Y:S01]  /*42e0*/  @P0 ATOMS.AND RZ, [UR4+0x14], R2 ;  /* 0x00001402ffff098c */ /* 0x0005e2000a800004 */
[----:B-1----:R-:W-:-:S05]  /*42f0*/  IMAD.U32 R0, RZ, RZ, UR5 ;  /* 0x00000005ff007e24 */ /* 0x002fca000f8e00ff */
[----:B------:R2:W-:Y:S01]  /*4300*/  @P0 ATOMS.AND RZ, [UR4+0x18], R0 ;  /* 0x00001800ffff098c */ /* 0x0005e2000a800004 */
[----:B------:R-:W-:Y:S05]  /*4310*/  BRA `(.L_x_68) ;  /* 0x0000000000147947 */ /* 0x000fea0003800000 */
.L_x_67:
[----:B------:R-:W-:Y:S02]  /*4320*/  MOV R2, 0x4340 ;  /* 0x0000434000027802 */ /* 0x000fe40000000f00 */
[----:B---3-5:R-:W-:Y:S05]  /*4330*/  CALL.REL.NOINC `($__internal_0_$__cuda_sm10x_tcgen05_guardrail_trap_col_being_dealloced_not_returned_by_alloc) ;  /* 0x0000007000f07944 */ /* 0x028fea0003c00000 */
[----:B------:R-:W-:Y:S05]  /*4340*/  BRA `(.L_x_68) ;  /* 0x0000000000087947 */ /* 0x000fea0003800000 */
.L_x_66:
[----:B------:R-:W-:Y:S02]  /*4350*/  MOV R2, 0x4370 ;  /* 0x0000437000027802 */ /* 0x000fe40000000f00 */
[----:B---3-5:R-:W-:Y:S05]  /*4360*/  CALL.REL.NOINC `($__internal_2_$__cuda_sm10x_tcgen05_guardrail_trap_unallocated_columns_being_dealloced) ;  /* 0x0000007000fc7944 */ /* 0x028fea0003c00000 */
.L_x_68:
[----:B------:R-:W-:Y:S01]  /*4370*/  NOP ;  /* 0x0000000000007918 */ /* 0x000fe20000000000 */
[----:B------:R-:W-:Y:S05]  /*4380*/  EXIT ;  /* 0x000000000000794d */ /* 0x000fea0003800000 */
.L_x_50:
[----:B------:R-:W-:-:S09]  /*4390*/  UISETP.NE.OR UP2, UPT, UR8, 0x3, !UP2 ;  /* 0x000000030800788c */ /* 0x000fd2000d745670 */
[----:B------:R-:W-:Y:S05]  /*43a0*/  BRA.U UP2, `(.L_x_69) ;  /* 0x0000001502807547 */ /* 0x000fea000b800000 */
[----:B------:R-:W1:Y:S01]  /*43b0*/  LDC R0, c[0x0][0xb30] ;  /* 0x0002cc00ff007b82 */ /* 0x000e620000000800 */
[----:B------:R-:W2:Y:S01]  /*43c0*/  LDCU.64 UR8, c[0x0][0x888] ;  /* 0x00011100ff0877ac */ /* 0x000ea20008000a00 */
[----:B------:R-:W-:Y:S01]  /*43d0*/  CS2R R28, SRZ ;  /* 0x00000000001c7805 */ /* 0x000fe2000001ff00 */
[----:B------:R-:W-:Y:S01]  /*43e0*/  IMAD.MOV.U32 R25, RZ, RZ, 0x2000 ;  /* 0x00002000ff197424 */ /* 0x000fe200078e00ff */
[----:B------:R-:W4:Y:S04]  /*43f0*/  LDCU.64 UR4, c[0x0][0x890] ;  /* 0x00011200ff0477ac */ /* 0x000f280008000a00 */
[----:B------:R-:W3:Y:S01]  /*4400*/  LDC R24, c[0x0][0x370] ;  /* 0x0000dc00ff187b82 */ /* 0x000ee20000000800 */
[----:B------:R-:W-:Y:S01]  /*4410*/  UMOV UR7, 0x400 ;  /* 0x0000040000077882 */ /* 0x000fe20000000000 */
[----:B------:R-:W-:-:S02]  /*4420*/  UPLOP3.LUT UP1, UPT, UPT, UPT, UPT, 0x40, 0x4 ;  /* 0x000000000004789c */ /* 0x000fc40003f2e870 */
[----:B------:R-:W-:-:S04]  /*4430*/  ULEA UR7, UR37, UR7, 0x18 ;  /* 0x0000000725077291 */ /* 0x000fc8000f8ec0ff */
[----:B------:R-:W3:Y:S01]  /*4440*/  LDC R3, c[0x0][0xb0c] ;  /* 0x0002c300ff037b82 */ /* 0x000ee20000000800 */
[----:B------:R-:W-:Y:S02]  /*4450*/  UIADD3 UR41, UPT, UPT, UR7, 0x20, URZ ;  /* 0x0000002007297890 */ /* 0x000fe4000fffe0ff */
[----:B--2---:R-:W-:Y:S02]  /*4460*/  UISETP.NE.U32.AND UP2, UPT, UR8, URZ, UPT ;  /* 0x000000ff0800728c */ /* 0x004fe4000bf45070 */
[----:B------:R-:W-:Y:S02]  /*4470*/  UIADD3 UR33, UPT, UPT, UR7, 0x28, URZ ;  /* 0x0000002807217890 */ /* 0x000fe4000fffe0ff */
[----:B----4-:R-:W-:Y:S01]  /*4480*/  UISETP.NE.U32.AND UP3, UPT, UR4, URZ, UPT ;  /* 0x000000ff0400728c */ /* 0x010fe2000bf65070 */
[----:B------:R-:W2:Y:S01]  /*4490*/  LDC R18, c[0x0][0xb20] ;  /* 0x0002c800ff127b82 */ /* 0x000ea20000000800 */
[----:B-1----:R-:W-:Y:S01]  /*44a0*/  ISETP.NE.AND P1, PT, R0, 0x1, PT ;  /* 0x000000010000780c */ /* 0x002fe20003f25270 */
[----:B------:R-:W-:-:S02]  /*44b0*/  UISETP.NE.AND.EX UP2, UPT, UR9, URZ, UPT, UP2 ;  /* 0x000000ff0900728c */ /* 0x000fc4000bf45320 */
[----:B------:R-:W-:Y:S02]  /*44c0*/  UIADD3 UR25, UPT, UPT, UR7, 0x30, URZ ;  /* 0x0000003007197890 */ /* 0x000fe4000fffe0ff */
[----:B------:R-:W-:Y:S02]  /*44d0*/  UIADD3 UR17, UPT, UPT, UR7, 0x38, URZ ;  /* 0x0000003807117890 */ /* 0x000fe4000fffe0ff */
[----:B------:R-:W1:Y:S01]  /*44e0*/  LDC.64 R30, c[0x0][0x348] ;  /* 0x0000d200ff1e7b82 */ /* 0x000e620000000a00 */
[----:B------:R-:W-:-:S07]  /*44f0*/  UISETP.NE.AND.EX UP3, UPT, UR5, URZ, UPT, UP3 ;  /* 0x000000ff0500728c */ /* 0x000fce000bf65330 */
[----:B------:R-:W4:Y:S08]  /*4500*/  LDC.64 R16, c[0x0][0xb10] ;  /* 0x0002c400ff107b82 */ /* 0x000f300000000a00 */
[----:B------:R-:W1:Y:S08]  /*4510*/  LDC.64 R6, c[0x0][0xb18] ;  /* 0x0002c600ff067b82 */ /* 0x000e700000000a00 */
[----:B------:R-:W1:Y:S08]  /*4520*/  LDC.64 R4, c[0x0][0xb28] ;  /* 0x0002ca00ff047b82 */ /* 0x000e700000000a00 */
[----:B--23--:R-:W1:Y:S02]  /*4530*/  LDC R19, c[0x0][0x374] ;  /* 0x0000dd00ff137b82 */ /* 0x00ce640000000800 */
.L_x_84:
[C---:B------:R-:W-:Y:S02]  /*4540*/  LEA R0, R29.reuse, UR7, 0x3 ;  /* 0x000000071d007c11 */ /* 0x040fe4000f8e18ff */
[----:B------:R-:W-:Y:S02]  /*4550*/  SHF.L.U32 R2, R28, 0x1f, RZ ;  /* 0x0000001f1c027819 */ /* 0x000fe400000006ff */
[----:B------:R-:W-:Y:S02]  /*4560*/  LEA R20, R29, UR7, 0x4 ;  /* 0x000000071d147c11 */ /* 0x000fe4000f8e20ff */
[----:B--2---:R-:W2:Y:S02]  /*4570*/  SYNCS.PHASECHK.TRANS64.TRYWAIT P0, [R0+URZ+0x70], R2 ;  /* 0x00007002000075a7 */ /* 0x004ea400080011ff */
[----:B--2---:R-:W-:Y:S05]  /*4580*/  @!P0 BRA `(.L_x_70) ;  /* 0x00000068005c8947 */ /* 0x004fea0003800000 */
.L_x_192:
[----:B------:R-:W-:Y:S01]  /*4590*/  ISETP.GE.AND P0, PT, R26, 0x1, PT ;  /* 0x000000011a00780c */ /* 0x000fe20003f06270 */
[----:B------:R-:W3:Y:S01]  /*45a0*/  LDS.128 R20, [R20+0x100] ;  /* 0x0001000014147984 */ /* 0x000ee20000000c00 */
[----:B--2---:R-:W-:Y:S01]  /*45b0*/  VIADD R0, R0, 0x80 ;  /* 0x0000008000007836 */ /* 0x004fe20000000000 */
[----:B------:R-:W-:Y:S01]  /*45c0*/  @!PT LDS RZ, [RZ] ;  /* 0x00000000fffff984 */ /* 0x000fe20000000800 */
[----:B------:R-:W-:Y:S01]  /*45d0*/  @!PT LDS RZ, [RZ] ;  /* 0x00000000fffff984 */ /* 0x000fe20000000800 */
[----:B------:R-:W-:Y:S01]  /*45e0*/  @!PT LDS RZ, [RZ] ;  /* 0x00000000fffff984 */ /* 0x000fe20000000800 */
[----:B------:R-:W-:Y:S01]  /*45f0*/  @!PT LDS RZ, [RZ] ;  /* 0x00000000fffff984 */ /* 0x000fe20000000800 */
[----:B------:R2:W-:Y:S06]  /*4600*/  MEMBAR.ALL.CTA ;  /* 0x0000000000007992 */ /* 0x0005ec0000008000 */
[----:B--2---:R-:W2:Y:S01]  /*4610*/  FENCE.VIEW.ASYNC.S ;  /* 0x00000000000073c6 */ /* 0x004ea20000000000 */
[----:B------:R-:W-:Y:S04]  /*4620*/  PRMT R0, RZ, 0x654, R0 ;  /* 0x00000654ff007816 */ /* 0x000fe80000000000 */
[----:B--2---:R2:W-:Y:S01]  /*4630*/  SYNCS.ARRIVE.TRANS64.RED.A1T0 RZ, [R0+URZ], RZ ;  /* 0x000000ff00ff79a7 */ /* 0x0045e200081004ff */
[----:B---3--:R-:W-:Y:S11]  /*4640*/  LOP3.LUT P3, RZ, R22, 0x1, RZ, 0xc0, !PT ;  /* 0x0000000116ff7812 */ /* 0x008ff6000786c0ff */
[----:B------:R-:W-:Y:S02]  /*4650*/  @!UPT UIADD3 URZ, UPT, UPT, URZ, URZ, URZ ;  /* 0x000000fffffff290 */ /* 0x000fe4000fffe0ff */
[----:B------:R-:W-:Y:S02]  /*4660*/  @P3 MOV R11, R20 ;  /* 0x00000014000b3202 */ /* 0x000fe40000000f00 */
[----:B------:R-:W-:Y:S01]  /*4670*/  @P3 LOP3.LUT R10, R21, 0xffff, RZ, 0xc0, !PT ;  /* 0x0000ffff150a3812 */ /* 0x000fe200078ec0ff */
[----:B--2---:R-:W-:Y:S06]  /*4680*/  @!P0 BRA `(.L_x_71) ;  /* 0x0000000000a48947 */ /* 0x004fec0003800000 */
[-C--:B-1----:R-:W-:Y:S01]  /*4690*/  IMAD.HI.U32 R0, R19, R7.reuse, RZ ;  /* 0x0000000713007227 */ /* 0x082fe200078e00ff */
[----:B------:R-:W-:Y:S02]  /*46a0*/  ISETP.NE.AND P0, PT, R6, 0x1, PT ;  /* 0x000000010600780c */ /* 0x000fe40003f05270 */
[----:B------:R-:W-:Y:S01]  /*46b0*/  ISETP.NE.AND P2, PT, R26, 0x1, PT ;  /* 0x000000011a00780c */ /* 0x000fe20003f45270 */
[----:B----4-:R-:W-:Y:S01]  /*46c0*/  IMAD.HI.U32 R9, R24, R16, RZ ;  /* 0x0000001018097227 */ /* 0x010fe200078e00ff */
[----:B------:R-:W-:Y:S02]  /*46d0*/  SHF.R.U32.HI R0, RZ, R18, R0 ;  /* 0x00000012ff007219 */ /* 0x000fe40000011600 */
[----:B------:R-:W-:Y:S01]  /*46e0*/  ISETP.NE.AND P4, PT, R3, 0x1, PT ;  /* 0x000000010300780c */ /* 0x000fe20003f85270 */
[----:B------:R-:W-:Y:S01]  /*46f0*/  IMAD.HI.U32 R13, R10, R7, RZ ;  /* 0x000000070a0d7227 */ /* 0x000fe200078e00ff */
[----:B------:R-:W-:Y:S02]  /*4700*/  SHF.R.U32.HI R9, RZ, R17, R9 ;  /* 0x00000011ff097219 */ /* 0x000fe40000011609 */
[----:B------:R-:W-:Y:S01]  /*4710*/  SEL R0, R19, R0, !P0 ;  /* 0x0000000013007207 */ /* 0x000fe20004000000 */
[----:B------:R-:W-:Y:S01]  /*4720*/  IMAD.HI.U32 R12, R11, R16, RZ ;  /* 0x000000100b0c7227 */ /* 0x000fe200078e00ff */
[----:B------:R-:W-:Y:S03]  /*4730*/  SEL R9, R24, R9, !P4 ;  /* 0x0000000918097207 */ /* 0x000fe60006000000 */
[-C--:B------:R-:W-:Y:S01]  /*4740*/  IMAD.HI.U32 R8, R0, R4.reuse, RZ ;  /* 0x0000000400087227 */ /* 0x080fe200078e00ff */
[----:B------:R-:W-:Y:S03]  /*4750*/  SHF.R.U32.HI R12, RZ, R17, R12 ;  /* 0x00000011ff0c7219 */ /* 0x000fe6000001160c */
[----:B------:R-:W-:Y:S01]  /*4760*/  IMAD.HI.U32 R2, R9, R4, RZ ;  /* 0x0000000409027227 */ /* 0x000fe200078e00ff */
[-C--:B------:R-:W-:Y:S02]  /*4770*/  @P2 SHF.R.U32.HI R0, RZ, R5.reuse, R8 ;  /* 0x00000005ff002219 */ /* 0x080fe40000011608 */
[----:B------:R-:W-:Y:S02]  /*4780*/  SHF.R.U32.HI R8, RZ, R18, R13 ;  /* 0x00000012ff087219 */ /* 0x000fe4000001160d */
[----:B------:R-:W-:Y:S01]  /*4790*/  @P2 SHF.R.U32.HI R9, RZ, R5, R2 ;  /* 0x00000005ff092219 */ /* 0x000fe20000011602 */
[----:B------:R-:W-:Y:S01]  /*47a0*/  IMAD R0, R26, R0, RZ ;  /* 0x000000001a007224 */ /* 0x000fe200078e02ff */
[----:B------:R-:W-:Y:S02]  /*47b0*/  SEL R8, R10, R8, !P0 ;  /* 0x000000080a087207 */ /* 0x000fe40004000000 */
[----:B------:R-:W-:Y:S01]  /*47c0*/  SEL R2, R11, R12, !P4 ;  /* 0x0000000c0b027207 */ /* 0x000fe20006000000 */
[----:B------:R-:W-:Y:S01]  /*47d0*/  IMAD R12, R26, R9, RZ ;  /* 0x000000091a0c7224 */ /* 0x000fe200078e02ff */
[C---:B------:R-:W-:Y:S01]  /*47e0*/  ISETP.GE.AND P0, PT, R8.reuse, R0, PT ;  /* 0x000000000800720c */ /* 0x040fe20003f06270 */
[----:B------:R-:W-:Y:S03]  /*47f0*/  IMAD.HI.U32 R0, R8, R4, RZ ;  /* 0x0000000408007227 */ /* 0x000fe600078e00ff */
[----:B------:R-:W-:Y:S02]  /*4800*/  ISETP.GE.OR P0, PT, R2, R12, P0 ;  /* 0x0000000c0200720c */ /* 0x000fe40000706670 */
[-C--:B------:R-:W-:Y:S04]  /*4810*/  SHF.R.U32.HI R0, RZ, R5.reuse, R0 ;  /* 0x00000005ff007219 */ /* 0x080fe80000011600 */
[----:B------:R-:W-:Y:S05]  /*4820*/  SEL R13, R8, R0, !P2 ;  /* 0x00000000080d7207 */ /* 0x000fea0005000000 */
[----:B------:R-:W-:Y:S02]  /*4830*/  IMAD.MOV R12, RZ, RZ, -R13 ;  /* 0x000000ffff0c7224 */ /* 0x000fe400078e0a0d */
[----:B------:R-:W-:Y:S04]  /*4840*/  @!P0 IMAD.HI.U32 R0, R2, R4, RZ ;  /* 0x0000000402008227 */ /* 0x000fe800078e00ff */
[----:B------:R-:W-:Y:S01]  /*4850*/  IMAD R12, R26, R12, R8 ;  /* 0x0000000c1a0c7224 */ /* 0x000fe200078e0208 */
[----:B------:R-:W-:Y:S04]  /*4860*/  @!P0 SHF.R.U32.HI R0, RZ, R5, R0 ;  /* 0x00000005ff008219 */ /* 0x000fe80000011600 */
[----:B------:R-:W-:Y:S04]  /*4870*/  @!P0 SEL R0, R2, R0, !P2 ;  /* 0x0000000002008207 */ /* 0x000fe80005000000 */
[----:B------:R-:W-:Y:S01]  /*4880*/  @!P0 IADD3 R13, PT, PT, R13, -R0, RZ ;  /* 0x800000000d0d8210 */ /* 0x000fe20007ffe0ff */
[----:B------:R-:W-:Y:S01]  /*4890*/  @!P0 IMAD R0, R9, R12, R0 ;  /* 0x0000000c09008224 */ /* 0x000fe200078e0200 */
[----:B------:R-:W-:Y:S01]  /*48a0*/  IADD3 R9, PT, PT, -R8, RZ, RZ ;  /* 0x000000ff08097210 */ /* 0x000fe20007ffe1ff */
[--C-:B------:R-:W-:Y:S02]  /*48b0*/  IMAD.MOV R12, RZ, RZ, -R2.reuse ;  /* 0x000000ffff0c7224 */ /* 0x100fe400078e0a02 */
[----:B------:R-:W-:Y:S02]  /*48c0*/  @!P0 IMAD R8, R13, R26, R2 ;  /* 0x0000001a0d088224 */ /* 0x000fe400078e0202 */
[----:B------:R-:W-:Y:S02]  /*48d0*/  @!P0 IMAD.MOV.U32 R2, RZ, RZ, R0 ;  /* 0x000000ffff028224 */ /* 0x000fe400078e0000 */
[----:B------:R-:W-:Y:S02]  /*48e0*/  IMAD R11, R3, R12, R11 ;  /* 0x0000000c030b7224 */ /* 0x000fe400078e020b */
[----:B------:R-:W-:Y:S02]  /*48f0*/  IMAD R10, R6, R9, R10 ;  /* 0x00000009060a7224 */ /* 0x000fe400078e020a */
[----:B------:R-:W-:Y:S02]  /*4900*/  IMAD R11, R2, R3, R11 ;  /* 0x00000003020b7224 */ /* 0x000fe400078e020b */
[----:B------:R-:W-:Y:S02]  /*4910*/  IMAD R10, R8, R6, R10 ;  /* 0x00000006080a7224 */ /* 0x000fe400078e020a */
.L_x_71:
[----:B------:R-:W-:Y:S05]  /*4920*/  BRA.U UP1, `(.L_x_72) ;  /* 0x0000000101107547 */ /* 0x000fea000b800000 */
[----:B------:R-:W-:Y:S04]  /*4930*/  MOV R2, UR6 ;  /* 0x0000000600027c02 */ /* 0x000fe80008000f00 */
[----:B------:R-:W-:Y:S04]  /*4940*/  SHF.L.U32 R2, R2, 0x1f, RZ ;  /* 0x0000001f02027819 */ /* 0x000fe800000006ff */
[----:B------:R-:W2:Y:S02]  /*4950*/  SYNCS.PHASECHK.TRANS64.TRYWAIT P0, [UR7+0x68], R2 ;  /* 0x00006802ff0075a7 */ /* 0x000ea40008001107 */
[----:B--2---:R-:W-:Y:S05]  /*4960*/  @!P0 BRA `(.L_x_73) ;  /* 0x0000006400788947 */ /* 0x004fea0003800000 */
.L_x_72:
[----:B------:R-:W-:Y:S01]  /*4970*/  R2UR UR43, R15 ;  /* 0x000000000f2b72ca */ /* 0x000fe200000e0000 */
[----:B------:R-:W-:Y:S01]  /*4980*/  IMAD.MOV.U32 R32, RZ, RZ, 0x1 ;  /* 0x00000001ff207424 */ /* 0x000fe200078e00ff */
[----:B------:R-:W-:Y:S02]  /*4990*/  R2UR UR42, R14 ;  /* 0x000000000e2a72ca */ /* 0x000fe400000e0000 */
[----:B------:R-:W-:Y:S02]  /*49a0*/  ISETP.NE.U32.AND P2, PT, RZ, UR4, PT ;  /* 0x00000004ff007c0c */ /* 0x000fe4000bf45070 */
[----:B------:R-:W-:Y:S02]  /*49b0*/  SHF.L.U32 R32, R32, 0x1f, RZ ;  /* 0x0000001f20207819 */ /* 0x000fe400000006ff */
[----:B------:R-:W-:Y:S05]  /*49c0*/  ISETP.NE.AND.EX P2, PT, RZ, UR5, PT, P2 ;  /* 0x00000005ff007c0c */ /* 0x000fea000bf45320 */
[----:B------:R-:W-:Y:S02]  /*49d0*/  USHF.L.U32 UR43, UR43, 0x6, URZ ;  /* 0x000000062b2b7899 */ /* 0x000fe400080006ff */
[----:B------:R-:W-:Y:S01]  /*49e0*/  USHF.L.U32 UR42, UR42, 0x8, URZ ;  /* 0x000000082a2a7899 */ /* 0x000fe200080006ff */
[----:B------:R-:W-:Y:S11]  /*49f0*/  BRA.U !UP3, `(.L_x_74) ;  /* 0x000000010b387547 */ /* 0x000ff6000b800000 */
[----:B------:R-:W-:Y:S01]  /*4a00*/  UPLOP3.LUT UP0, UPT, UPT, UPT, UP2, 0x80, 0x8 ;  /* 0x000000000008789c */ /* 0x000fe20003f0f020 */
[----:B------:R-:W-:Y:S01]  /*4a10*/  R2UR UR8, R65 ;  /* 0x00000000410872ca */ /* 0x000fe200000e0000 */
[----:B------:R-:W-:Y:S02]  /*4a20*/  HFMA2 R64, -RZ, RZ, 0, 5.9604644775390625e-08 ;  /* 0x00000001ff407431 */ /* 0x000fe400000001ff */
[----:B--2---:R-:W-:Y:S02]  /*4a30*/  IMAD.MOV.U32 R0, RZ, RZ, 0x1 ;  /* 0x00000001ff007424 */ /* 0x004fe400078e00ff */
[----:B------:R-:W-:Y:S05]  /*4a40*/  PLOP3.LUT P0, PT, PT, PT, UP0, 0x80, 0x8 ;  /* 0x000000000008781c */ /* 0x000fea0003f0f008 */
[----:B------:R-:W2:Y:S03]  /*4a50*/  @UP0 LDCU.64 UR10, c[0x0][0x888] ;  /* 0x00011100ff0a07ac */ /* 0x000ea60008000a00 */
[----:B------:R-:W-:Y:S05]  /*4a60*/  @UP0 UIMAD UR8, UR8, UR4, URZ ;  /* 0x00000004080802a4 */ /* 0x000fea000f8e02ff */
[----:B------:R-:W-:Y:S01]  /*4a70*/  @!P0 PRMT R64, R0, 0x7610, R64 ;  /* 0x0000761000408816 */ /* 0x000fe20000000040 */
[----:B--2---:R-:W-:Y:S05]  /*4a80*/  @UP0 UIMAD.WIDE UR10, UR8, 0x4, UR10 ;  /* 0x00000004080a08a5 */ /* 0x004fea000f8e020a */
[----:B------:R-:W2:Y:S01]  /*4a90*/  @!UP0 LDCU UR8, c[0x0][0x880] ;  /* 0x00011000ff0887ac */ /* 0x000ea20008000800 */
[----:B------:R-:W-:Y:S02]  /*4aa0*/  IMAD.U32 R8, RZ, RZ, UR10 ;  /* 0x0000000aff087e24 */ /* 0x000fe4000f8e00ff */
[----:B------:R-:W-:Y:S05]  /*4ab0*/  IMAD.U32 R9, RZ, RZ, UR11 ;  /* 0x0000000bff097e24 */ /* 0x000fea000f8e00ff */
[----:B-----5:R3:W5:Y:S02]  /*4ac0*/  @P0 LDG.E R35, desc[UR46][R8.64] ;  /* 0x0000002e08230981 */ /* 0x020764000c1e1900 */
[----:B--23--:R-:W-:Y:S07]  /*4ad0*/  @!P0 MOV R35, UR8 ;  /* 0x0000000800238c02 */ /* 0x00cfee0008000f00 */
.L_x_74:
[----:B-----5:R-:W-:Y:S01]  /*4ae0*/  @!P2 FSETP.EQ.AND P0, PT, R35, RZ, PT ;  /* 0x000000ff2300a20b */ /* 0x020fe20003f02000 */
[----:B------:R-:W-:Y:S01]  /*4af0*/  @!UPT UIADD3 URZ, UPT, UPT, URZ, URZ, URZ ;  /* 0x000000fffffff290 */ /* 0x000fe2000fffe0ff */
[----:B------:R-:W-:Y:S11]  /*4b00*/  @!P2 BRA `(.L_x_75) ;  /* 0x000000000014a947 */ /* 0x000ff60003800000 */
[----:B------:R-:W-:Y:S02]  /*4b10*/  LOP3.LUT P2, RZ, R64, 0xff, RZ, 0xc0, !PT ;  /* 0x000000ff40ff7812 */ /* 0x000fe4000784c0ff */
[----:B------:R-:W-:Y:S04]  /*4b20*/  PLOP3.LUT P0, PT, PT, PT, UP0, 0x80, 0x8 ;  /* 0x000000000008781c */ /* 0x000fe80003f0f008 */
[----:B------:R-:W-:Y:S07]  /*4b30*/  PLOP3.LUT P0, PT, P0, PT, PT, 0x8, 0x80 ;  /* 0x000000000080781c */ /* 0x000fee000070e170 */
[----:B------:R-:W-:Y:S11]  /*4b40*/  @P2 FSETP.EQ.AND P0, PT, R35, RZ, PT ;  /* 0x000000ff2300220b */ /* 0x000ff60003f02000 */
[----:B------:R-:W-:Y:S02]  /*4b50*/  @!UPT UIADD3 URZ, UPT, UPT, URZ, URZ, URZ ;  /* 0x000000fffffff290 */ /* 0x000fe4000fffe0ff */
.L_x_75:
[----:B------:R-:W3:Y:S01]  /*4b60*/  SYNCS.PHASECHK.TRANS64.TRYWAIT P2, [UR7+0x40], R32 ;  /* 0x00004020ff0075a7 */ /* 0x000ee20008041107 */
[----:B------:R-:W-:Y:S04]  /*4b70*/  ELECT P4, URZ, PT ;  /* 0x0000000000ff782f */ /* 0x000fe80003880000 */
[----:B------:R-:W-:Y:S11]  /*4b80*/  PLOP3.LUT P4, PT, P0, P4, PT, 0xf2, 0x2f ;  /* 0x00000000002f781c */ /* 0x000ff60000789e72 */
[----:B------:R-:W-:Y:S02]  /*4b90*/  @!UPT UIADD3 URZ, UPT, UPT, URZ, URZ, URZ ;  /* 0x000000fffffff290 */ /* 0x000fe4000fffe0ff */
[----:B-1----:R-:W-:Y:S05]  /*4ba0*/  @!P4 IADD3 R8, P0, PT, R30, 0x580, RZ ;  /* 0x000005801e08c810 */ /* 0x002fea0007f1e0ff */
[----:B--2---:R-:W-:Y:S01]  /*4bb0*/  @!P4 IMAD.X R2, RZ, RZ, R31, P0 ;  /* 0x000000ffff02c224 */ /* 0x004fe200000e061f */
[----:B---3--:R-:W-:Y:S07]  /*4bc0*/  @!P2 BRA `(.L_x_76) ;  /* 0x0000006000f8a947 */ /* 0x008fee0003800000 */
.L_x_195:
[----:B------:R-:W-:Y:S01]  /*4bd0*/  @!P4 R2UR UR9, R8 ;  /* 0x000000000809c2ca */ /* 0x000fe200000e0000 */
[----:B------:R-:W-:Y:S01]  /*4be0*/  VOTEU.ALL UP1, P4 ;  /* 0x0000000000ff7886 */ /* 0x000fe20002020000 */
[----:B------:R-:W-:Y:S01]  /*4bf0*/  @!P4 R2UR UR8, R2 ;  /* 0x000000000208c2ca */ /* 0x000fe200000e0000 */
[----:B-1----:R-:W-:Y:S01]  /*4c00*/  @!P4 IMAD.MOV.U32 R0, RZ, RZ, 0x2000 ;  /* 0x00002000ff00c424 */ /* 0x002fe200078e00ff */
[----:B------:R-:W-:Y:S01]  /*4c10*/  R2UR UR44, R65 ;  /* 0x00000000412c72ca */ /* 0x000fe200000e0000 */
[----:B------:R-:W-:Y:S02]  /*4c20*/  UPRMT UR21, UR37, 0x654, UR41 ;  /* 0x0000065425157896 */ /* 0x000fe40008000029 */
[----:B------:R-:W-:Y:S01]  /*4c30*/  @!UP1 UIADD3 UR40, UPT, UPT, UR7, 0x400, URZ ;  /* 0x0000040007289890 */ /* 0x000fe2000fffe0ff */
[----:B------:R-:W-:Y:S05]  /*4c40*/  VOTEU.ALL UP1, P4 ;  /* 0x0000000000ff7886 */ /* 0x000fea0002020000 */
[----:B------:R-:W-:Y:S01]  /*4c50*/  IMAD.U32 R8, RZ, RZ, UR9 ;  /* 0x00000009ff087e24 */ /* 0x000fe2000f8e00ff */
[----:B------:R-:W-:Y:S01]  /*4c60*/  UMOV UR9, 0x10000000 ;  /* 0x1000000000097882 */ /* 0x000fe20000000000 */
[----:B------:R-:W-:Y:S01]  /*4c70*/  IMAD.U32 R9, RZ, RZ, UR8 ;  /* 0x00000008ff097e24 */ /* 0x000fe2000f8e00ff */
[----:B------:R-:W-:Y:S02]  /*4c80*/  UMOV UR8, 0x0 ;  /* 0x0000000000087882 */ /* 0x000fe40000000000 */
[----:B------:R-:W-:Y:S02]  /*4c90*/  @!P4 R2UR UR10, R8 ;  /* 0x00000000080ac2ca */ /* 0x000fe400000e0000 */
[----:B------:R-:W-:Y:S02]  /*4ca0*/  @!P4 R2UR UR11, R9 ;  /* 0x00000000090bc2ca */ /* 0x000fe400000e0000 */
[----:B------:R-:W-:Y:S05]  /*4cb0*/  @!P4 IADD3 R8, P0, PT, R30, 0x580, RZ ;  /* 0x000005801e08c810 */ /* 0x000fea0007f1e0ff */
[----:B------:R-:W-:Y:S06]  /*4cc0*/  @!P4 IMAD.X R2, RZ, RZ, R31, P0 ;  /* 0x000000ffff02c224 */ /* 0x000fec00000e061f */
[----:B------:R1:W-:Y:S01]  /*4cd0*/  @!UP1 UTMALDG.3D [UR40], [UR10], desc[UR8] ;  /* 0x000008280a0095b4 */ /* 0x0003e20008011000 */
[----:B------:R1:W-:Y:S01]  /*4ce0*/  @!P4 SYNCS.ARRIVE.TRANS64.RED.A0TR RZ, [UR7+0x20], R0 ;  /* 0x00002000ffffc9a7 */ /* 0x0003e20008300407 */
[----:B------:R-:W-:Y:S01]  /*4cf0*/  SYNCS.ARRIVE.TRANS64.RED.A1T0 RZ, [UR21], RZ ;  /* 0x000000ffffff79a7 */ /* 0x000fe20008100415 */
[----:B------:R-:W2:Y:S02]  /*4d00*/  SYNCS.PHASECHK.TRANS64.TRYWAIT P2, [UR7+0x48], R32 ;  /* 0x00004820ff0075a7 */ /* 0x000ea40008041107 */
[----:B-12---:R-:W-:Y:S05]  /*4d10*/  @!P2 BRA `(.L_x_77) ;  /* 0x0000006000bca947 */ /* 0x006fea0003800000 */
.L_x_197:
[----:B------:R-:W-:Y:S01]  /*4d20*/  @!P4 R2UR UR9, R8 ;  /* 0x000000000809c2ca */ /* 0x000fe200000e0000 */
[----:B------:R-:W-:Y:S01]  /*4d30*/  VOTEU.ALL UP1, P4 ;  /* 0x0000000000ff7886 */ /* 0x000fe20002020000 */
[----:B------:R-:W-:Y:S01]  /*4d40*/  @!P4 R2UR UR8, R2 ;  /* 0x000000000208c2ca */ /* 0x000fe200000e0000 */
[----:B-1----:R-:W-:Y:S01]  /*4d50*/  @!P4 IMAD.MOV.U32 R0, RZ, RZ, 0x2000 ;  /* 0x00002000ff00c424 */ /* 0x002fe200078e00ff */
[----:B------:R-:W-:Y:S01]  /*4d60*/  R2UR UR36, R65 ;  /* 0x00000000412472ca */ /* 0x000fe200000e0000 */
[----:B------:R-:W-:Y:S01]  /*4d70*/  UMOV UR35, UR43 ;  /* 0x0000002b00237c82 */ /* 0x000fe20008000000 */
[----:B------:R-:W-:Y:S02]  /*4d80*/  @!UP1 UIADD3 UR34, UPT, UPT, UR42, 0x20, URZ ;  /* 0x000000202a229890 */ /* 0x000fe4000fffe0ff */
[----:B------:R-:W-:Y:S01]  /*4d90*/  @!UP1 UIADD3 UR32, UPT, UPT, UR7, 0x2400, URZ ;  /* 0x0000240007209890 */ /* 0x000fe2000fffe0ff */
[----:B------:R-:W-:Y:S01]  /*4da0*/  VOTEU.ALL UP1, P4 ;  /* 0x0000000000ff7886 */ /* 0x000fe20002020000 */
[----:B------:R-:W-:Y:S03]  /*4db0*/  UPRMT UR15, UR37, 0x654, UR33 ;  /* 0x00000654250f7896 */ /* 0x000fe60008000021 */
        /* <DEDUP_REMOVED lines=13> */
.L_x_199:
        /* <DEDUP_REMOVED lines=23> */
.L_x_201:
[----:B------:R-:W-:Y:S01]  /*5000*/  @!P4 R2UR UR9, R8 ;  /* 0x000000000809c2ca */ /* 0x000fe200000e0000 */
[----:B------:R-:W-:Y:S01]  /*5010*/  VOTEU.ALL UP1, P4 ;  /* 0x0000000000ff7886 */ /* 0x000fe20002020000 */
[----:B------:R-:W-:Y:S01]  /*5020*/  @!P4 R2UR UR8, R2 ;  /* 0x000000000208c2ca */ /* 0x000fe200000e0000 */
[----:B-1----:R-:W-:Y:S01]  /*5030*/  @!P4 IMAD.MOV.U32 R0, RZ, RZ, 0x2000 ;  /* 0x00002000ff00c424 */ /* 0x002fe200078e00ff */
[----:B------:R-:W-:Y:S01]  /*5040*/  R2UR UR20, R65 ;  /* 0x00000000411472ca */ /* 0x000fe200000e0000 */
[----:B------:R-:W-:Y:S01]  /*5050*/  UMOV UR19, UR43 ;  /* 0x0000002b00137c82 */ /* 0x000fe20008000000 */
[----:B------:R-:W-:Y:S01]  /*5060*/  @!UP1 UIADD3 UR18, UPT, UPT, UR42, 0x60, URZ ;  /* 0x000000602a129890 */ /* 0x000fe2000fffe0ff */
[----:B------:R-:W-:Y:S01]  /*5070*/  SHF.L.U32 R14, RZ, 0x1f, RZ ;  /* 0x0000001fff0e7819 */ /* 0x000fe200000006ff */
        /* <DEDUP_REMOVED lines=16> */
.L_x_203:
[----:B------:R-:W-:Y:S01]  /*5180*/  @!P4 R2UR UR9, R8 ;  /* 0x000000000809c2ca */ /* 0x000fe200000e0000 */
[----:B------:R-:W-:Y:S01]  /*5190*/  VOTEU.ALL UP1, P4 ;  /* 0x0000000000ff7886 */ /* 0x000fe20002020000 */
[----:B------:R-:W-:Y:S01]  /*51a0*/  @!P4 R2UR UR8, R2 ;  /* 0x000000000208c2ca */ /* 0x000fe200000e0000 */
[----:B-1----:R-:W-:Y:S01]  /*51b0*/  @!P4 IMAD.MOV.U32 R0, RZ, RZ, 0x2000 ;  /* 0x00002000ff00c424 */ /* 0x002fe200078e00ff */
[----:B------:R-:W-:Y:S01]  /*51c0*/  R2UR UR12, R65 ;  /* 0x00000000410c72ca */ /* 0x000fe200000e0000 */
[----:B------:R-:W-:Y:S01]  /*51d0*/  UMOV UR18, 0x0 ;  /* 0x0000000000127882 */ /* 0x000fe20000000000 */
[----:B------:R-:W-:Y:S01]  /*51e0*/  @!UP1 UIADD3 UR10, UPT, UPT, UR42, 0x80, URZ ;  /* 0x000000802a0a9890 */ /* 0x000fe2000fffe0ff */
[----:B------:R-:W-:Y:S01]  /*51f0*/  UMOV UR19, 0x10000000 ;  /* 0x1000000000137882 */ /* 0x000fe20000000000 */
[----:B------:R-:W-:Y:S05]  /*5200*/  UMOV UR11, UR43 ;  /* 0x0000002b000b7c82 */ /* 0x000fea0008000000 */
[----:B------:R-:W-:Y:S01]  /*5210*/  IMAD.U32 R8, RZ, RZ, UR9 ;  /* 0x00000009ff087e24 */ /* 0x000fe2000f8e00ff */
[----:B------:R-:W-:Y:S01]  /*5220*/  UMOV UR9, UR41 ;  /* 0x0000002900097c82 */ /* 0x000fe20008000000 */
[----:B------:R-:W-:Y:S01]  /*5230*/  IMAD.U32 R9, RZ, RZ, UR8 ;  /* 0x00000008ff097e24 */ /* 0x000fe2000f8e00ff */
[----:B------:R-:W-:Y:S02]  /*5240*/  @!UP1 UIADD3 UR8, UPT, UPT, UR7, 0x400, URZ ;  /* 0x0000040007089890 */ /* 0x000fe4000fffe0ff */
[----:B------:R-:W-:Y:S01]  /*5250*/  @!P4 R2UR UR22, R8 ;  /* 0x000000000816c2ca */ /* 0x000fe200000e0000 */
[----:B------:R-:W-:Y:S01]  /*5260*/  VOTEU.ALL UP1, P4 ;  /* 0x0000000000ff7886 */ /* 0x000fe20002020000 */
        /* <DEDUP_REMOVED lines=8> */
.L_x_205:
        /* <DEDUP_REMOVED lines=23> */
.L_x_207:
[----:B------:R-:W2:Y:S01]  /*5460*/  LDC.64 R12, c[0x0][0xb18] ;  /* 0x0002c600ff0c7b82 */ /* 0x000ea20000000a00 */
[----:B------:R-:W-:Y:S01]  /*5470*/  @!P4 R2UR UR8, R2 ;  /* 0x000000000208c2ca */ /* 0x000fe200000e0000 */
[----:B------:R-:W-:Y:S01]  /*5480*/  VOTEU.ALL UP1, P4 ;  /* 0x0000000000ff7886 */ /* 0x000fe20002020000 */
[----:B------:R-:W-:Y:S01]  /*5490*/  @!P4 R2UR UR9, R8 ;  /* 0x000000000809c2ca */ /* 0x000fe200000e0000 */
[----:B-1----:R-:W-:Y:S01]  /*54a0*/  @!P4 IMAD.MOV.U32 R0, RZ, RZ, 0x2000 ;  /* 0x00002000ff00c424 */ /* 0x002fe200078e00ff */
[----:B------:R-:W-:Y:S03]  /*54b0*/  R2UR UR12, R65 ;  /* 0x00000000410c72ca */ /* 0x000fe600000e0000 */
[----:B------:R-:W1:Y:S01]  /*54c0*/  @!P1 LDC R2, c[0x0][0xb0c] ;  /* 0x0002c300ff029b82 */ /* 0x000e620000000800 */
[----:B------:R-:W-:Y:S01]  /*54d0*/  @!UP1 UIADD3 UR10, UPT, UPT, UR42, 0xc0, URZ ;  /* 0x000000c02a0a9890 */ /* 0x000fe2000fffe0ff */
[----:B------:R-:W-:Y:S01]  /*54e0*/  @P3 SHF.R.U32.HI R27, RZ, 0x10, R21 ;  /* 0x00000010ff1b3819 */ /* 0x000fe20000011615 */
[----:B------:R-:W-:Y:S01]  /*54f0*/  UMOV UR18, 0x0 ;  /* 0x0000000000127882 */ /* 0x000fe20000000000 */
[----:B------:R-:W-:Y:S01]  /*5500*/  UMOV UR19, 0x10000000 ;  /* 0x1000000000137882 */ /* 0x000fe20000000000 */
[----:B------:R-:W-:Y:S01]  /*5510*/  UMOV UR11, UR43 ;  /* 0x0000002b000b7c82 */ /* 0x000fe20008000000 */
[----:B------:R-:W-:Y:S02]  /*5520*/  VIADD R29, R29, 0x1 ;  /* 0x000000011d1d7836 */ /* 0x000fe40000000000 */
[----:B------:R-:W-:Y:S01]  /*5530*/  IMAD.U32 R9, RZ, RZ, UR8 ;  /* 0x00000008ff097e24 */ /* 0x000fe2000f8e00ff */
[----:B------:R-:W-:Y:S01]  /*5540*/  @!UP1 UIADD3 UR8, UPT, UPT, UR7, 0x4400, URZ ;  /* 0x0000440007089890 */ /* 0x000fe2000fffe0ff */
[----:B------:R-:W-:Y:S01]  /*5550*/  IMAD.U32 R8, RZ, RZ, UR9 ;  /* 0x00000009ff087e24 */ /* 0x000fe2000f8e00ff */
[----:B------:R-:W-:Y:S01]  /*5560*/  VOTEU.ALL UP1, P4 ;  /* 0x0000000000ff7886 */ /* 0x000fe20002020000 */
[----:B------:R-:W-:Y:S01]  /*5570*/  UMOV UR9, UR25 ;  /* 0x0000001900097c82 */ /* 0x000fe20008000000 */
[----:B------:R-:W-:Y:S02]  /*5580*/  @!P4 R2UR UR21, R9 ;  /* 0x000000000915c2ca */ /* 0x000fe400000e0000 */
[----:B------:R-:W-:Y:S02]  /*5590*/  @!P4 R2UR UR20, R8 ;  /* 0x000000000814c2ca */ /* 0x000fe400000e0000 */
[----:B------:R-:W3:Y:S11]  /*55a0*/  LDC.64 R8, c[0x0][0xb10] ;  /* 0x0002c400ff087b82 */ /* 0x000ef60000000a00 */
[----:B------:R1:W-:Y:S01]  /*55b0*/  @!UP1 UTMALDG.3D [UR8], [UR20], desc[UR18] ;  /* 0x00001208140095b4 */ /* 0x0003e20008011000 */
[----:B------:R5:W-:Y:S01]  /*55c0*/  @!P4 SYNCS.ARRIVE.TRANS64.RED.A0TR RZ, [UR7+0x30], R0 ;  /* 0x00003000ffffc9a7 */ /* 0x000be20008300407 */
[C---:B---3--:R-:W-:Y:S01]  /*55d0*/  @!P1 IMAD.HI.U32 R8, R11.reuse, R8, RZ ;  /* 0x000000080b089227 */ /* 0x048fe200078e00ff */
[----:B--2---:R-:W-:Y:S02]  /*55e0*/  @!P1 ISETP.NE.AND P0, PT, R12, 0x1, PT ;  /* 0x000000010c00980c */ /* 0x004fe40003f05270 */
[----:B-1----:R-:W-:Y:S01]  /*55f0*/  @!P1 ISETP.NE.AND P2, PT, R2, 0x1, PT ;  /* 0x000000010200980c */ /* 0x002fe20003f45270 */
[----:B------:R-:W-:Y:S01]  /*5600*/  SYNCS.ARRIVE.TRANS64.RED.A1T0 RZ, [UR14], RZ ;  /* 0x000000ffffff79a7 */ /* 0x000fe2000810040e */
[C---:B------:R-:W-:Y:S01]  /*5610*/  @!P1 IMAD.HI.U32 R13, R10.reuse, R13, RZ ;  /* 0x0000000d0a0d9227 */ /* 0x040fe200078e00ff */
[----:B------:R-:W-:Y:S04]  /*5620*/  @!P1 SHF.R.U32.HI R8, RZ, R9, R8 ;  /* 0x00000009ff089219 */ /* 0x000fe80000011608 */
[----:B------:R-:W-:Y:S01]  /*5630*/  @!P1 SEL R8, R11, R8, !P2 ;  /* 0x000000080b089207 */ /* 0x000fe20005000000 */
[----:B------:R-:W1:Y:S01]  /*5640*/  SYNCS.PHASECHK.TRANS64.TRYWAIT P5, [UR7+0x58], R14 ;  /* 0x0000580eff0075a7 */ /* 0x000e6200080a1107 */
[----:B-----5:R-:W2:Y:S02]  /*5650*/  @!P1 LDC R0, c[0x0][0xb20] ;  /* 0x0002c800ff009b82 */ /* 0x020ea40000000800 */
[----:B--2---:R-:W-:Y:S04]  /*5660*/  @!P1 SHF.R.U32.HI R0, RZ, R0, R13 ;  /* 0x00000000ff009219 */ /* 0x004fe8000001160d */
[----:B------:R-:W-:Y:S05]  /*5670*/  @!P1 SEL R9, R10, R0, !P0 ;  /* 0x000000000a099207 */ /* 0x000fea0004000000 */
[----:B------:R-:W-:Y:S02]  /*5680*/  @!P1 IMAD.IADD R0, R9, 0x1, -R8 ;  /* 0x0000000109009824 */ /* 0x000fe400078e0a08 */
[----:B------:R-:W-:Y:S02]  /*5690*/  @!P1 IMAD.IADD R8, R8, 0x1, -R9 ;  /* 0x0000000108089824 */ /* 0x000fe400078e0a09 */
[----:B------:R-:W-:Y:S02]  /*56a0*/  @!P1 IMAD R11, R0, R2, R11 ;  /* 0x00000002000b9224 */ /* 0x000fe400078e020b */
[----:B------:R-:W-:Y:S01]  /*56b0*/  @!P1 IMAD R10, R8, R12, R10 ;  /* 0x0000000c080a9224 */ /* 0x000fe200078e020a */
[----:B-1----:R-:W-:Y:S06]  /*56c0*/  @!P5 BRA `(.L_x_83) ;  /* 0x0000005800e0d947 */ /* 0x002fec0003800000 */
.L_x_209:
[----:B------:R-:W-:Y:S01]  /*56d0*/  @!P4 IADD3 R2, P0, PT, R30, 0x580, RZ ;  /* 0x000005801e02c810 */ /* 0x000fe20007f1e0ff */
[----:B------:R-:W-:Y:S01]  /*56e0*/  VOTEU.ALL UP1, P4 ;  /* 0x0000000000ff7886 */ /* 0x000fe20002020000 */
[----:B------:R-:W-:Y:S01]  /*56f0*/  R2UR UR12, R65 ;  /* 0x00000000410c72ca */ /* 0x000fe200000e0000 */
[----:B------:R-:W-:Y:S01]  /*5700*/  UMOV UR18, 0x0 ;  /* 0x0000000000127882 */ /* 0x000fe20000000000 */
[----:B------:R-:W-:Y:S01]  /*5710*/  @!P4 R2UR UR9, R2 ;  /* 0x000000000209c2ca */ /* 0x000fe200000e0000 */
[----:B-1----:R-:W-:Y:S01]  /*5720*/  @!P4 IMAD.X R0, RZ, RZ, R31, P0 ;  /* 0x000000ffff00c224 */ /* 0x002fe200000e061f */
[----:B------:R-:W-:Y:S01]  /*5730*/  @!UP1 UIADD3 UR10, UPT, UPT, UR42, 0xe0, URZ ;  /* 0x000000e02a0a9890 */ /* 0x000fe2000fffe0ff */
[----:B------:R-:W-:Y:S01]  /*5740*/  ISETP.NE.AND P0, PT, R29, 0x2, PT ;  /* 0x000000021d00780c */ /* 0x000fe20003f05270 */
[----:B------:R-:W-:Y:S01]  /*5750*/  UMOV UR19, 0x10000000 ;  /* 0x1000000000137882 */ /* 0x000fe20000000000 */
[----:B------:R-:W-:Y:S01]  /*5760*/  UMOV UR11, UR43 ;  /* 0x0000002b000b7c82 */ /* 0x000fe20008000000 */
[----:B------:R-:W-:Y:S01]  /*5770*/  @!P4 R2UR UR8, R0 ;  /* 0x000000000008c2ca */ /* 0x000fe200000e0000 */
[----:B------:R-:W-:Y:S01]  /*5780*/  IMAD.IADD R14, R10, 0x1, R62 ;  /* 0x000000010a0e7824 */ /* 0x000fe200078e023e */
[----:B------:R-:W-:Y:S01]  /*5790*/  SEL R0, RZ, 0x1, P0 ;  /* 0x00000001ff007807 */ /* 0x000fe20000000000 */
[----:B------:R-:W-:Y:S01]  /*57a0*/  IMAD.IADD R15, R11, 0x1, R63 ;  /* 0x000000010b0f7824 */ /* 0x000fe200078e023f */
[----:B------:R-:W-:Y:S02]  /*57b0*/  SEL R29, R29, RZ, P0 ;  /* 0x000000ff1d1d7207 */ /* 0x000fe40000000000 */
[----:B------:R-:W-:Y:S01]  /*57c0*/  LOP3.LUT R28, R28, R0, RZ, 0x3c, !PT ;  /* 0x000000001c1c7212 */ /* 0x000fe200078e3cff */
[----:B------:R-:W-:Y:S01]  /*57d0*/  IMAD.U32 R8, RZ, RZ, UR9 ;  /* 0x00000009ff087e24 */ /* 0x000fe2000f8e00ff */
[----:B------:R-:W-:Y:S04]  /*57e0*/  UMOV UR9, UR17 ;  /* 0x0000001100097c82 */ /* 0x000fe80008000000 */
[----:B------:R-:W-:Y:S01]  /*57f0*/  @!P4 R2UR UR14, R8 ;  /* 0x00000000080ec2ca */ /* 0x000fe200000e0000 */
[----:B------:R-:W-:Y:S01]  /*5800*/  IMAD.U32 R9, RZ, RZ, UR8 ;  /* 0x00000008ff097e24 */ /* 0x000fe2000f8e00ff */
[----:B------:R-:W-:Y:S01]  /*5810*/  @!UP1 UIADD3 UR8, UPT, UPT, UR7, 0x6400, URZ ;  /* 0x0000640007089890 */ /* 0x000fe2000fffe0ff */
[----:B------:R-:W-:Y:S03]  /*5820*/  VOTEU.ALL UP1, P4 ;  /* 0x0000000000ff7886 */ /* 0x000fe60002020000 */
[----:B------:R-:W-:Y:S11]  /*5830*/  @!P4 R2UR UR15, R9 ;  /* 0x00000000090fc2ca */ /* 0x000ff600000e0000 */
[----:B------:R-:W-:Y:S02]  /*5840*/  @!UPT UIADD3 URZ, UPT, UPT, URZ, URZ, URZ ;  /* 0x000000fffffff290 */ /* 0x000fe4000fffe0ff */
[----:B------:R1:W-:Y:S01]  /*5850*/  @!UP1 UTMALDG.3D [UR8], [UR14], desc[UR18] ;  /* 0x000012080e0095b4 */ /* 0x0003e20008011000 */
[----:B------:R2:W-:Y:S01]  /*5860*/  @!P4 SYNCS.ARRIVE.TRANS64.RED.A0TR RZ, [UR7+0x38], R25 ;  /* 0x00003819ffffc9a7 */ /* 0x0005e20008300407 */
[----:B------:R-:W-:Y:S01]  /*5870*/  UPLOP3.LUT UP1, UPT, UPT, UPT, UPT, 0x80, 0x8 ;  /* 0x000000000008789c */ /* 0x000fe20003f2f070 */
[----:B------:R-:W-:Y:S01]  /*5880*/  SYNCS.ARRIVE.TRANS64.RED.A1T0 RZ, [UR13], RZ ;  /* 0x000000ffffff79a7 */ /* 0x000fe2000810040d */
[----:B-1----:R-:W-:Y:S11]  /*5890*/  @P3 R2UR UR8, R27 ;  /* 0x000000001b0832ca */ /* 0x002ff600000e0000 */
[----:B------:R-:W-:Y:S02]  /*58a0*/  @!UPT UIADD3 URZ, UPT, UPT, URZ, URZ, URZ ;  /* 0x000000fffffff290 */ /* 0x000fe4000fffe0ff */
[----:B------:R-:W-:Y:S01]  /*58b0*/  IMAD.U32 R65, RZ, RZ, UR8 ;  /* 0x00000008ff417e24 */ /* 0x000fe2000f8e00ff */
[----:B------:R-:W-:Y:S06]  /*58c0*/  @P3 BRA `(.L_x_84) ;  /* 0xffffffec001c3947 */ /* 0x000fec000383ffff */
[----:B------:R-:W1:Y:S02]  /*58d0*/  SYNCS.PHASECHK.TRANS64.TRYWAIT P0, [UR7+0x40], R32 ;  /* 0x00004020ff0075a7 */ /* 0x000e640008001107 */
[----:B-1----:R-:W-:Y:S05]  /*58e0*/  @!P0 BRA `(.L_x_85) ;  /* 0x0000005800708947 */ /* 0x002fea0003800000 */
.L_x_211:
[----:B------:R-:W3:Y:S02]  /*58f0*/  SYNCS.PHASECHK.TRANS64.TRYWAIT P0, [UR7+0x48], R32 ;  /* 0x00004820ff0075a7 */ /* 0x000ee40008001107 */
[----:B---3--:R-:W-:Y:S05]  /*5900*/  @!P0 BRA `(.L_x_86) ;  /* 0x0000005800808947 */ /* 0x008fea0003800000 */
.L_x_213:
[----:B------:R-:W3:Y:S01]  /*5910*/  SYNCS.PHASECHK.TRANS64.TRYWAIT P0, [UR7+0x50], R32 ;  /* 0x00005020ff0075a7 */ /* 0x000ee20008001107 */
[----:B-1----:R-:W-:Y:S01]  /*5920*/  HFMA2 R0, -RZ, RZ, 0, 5.9604644775390625e-08 ;  /* 0x00000001ff007431 */ /* 0x002fe200000001ff */
[----:B---3--:R-:W-:Y:S06]  /*5930*/  @!P0 BRA `(.L_x_87) ;  /* 0x00000058008c8947 */ /* 0x008fec0003800000 */
.L_x_215:
[----:B-1----:R-:W-:Y:S02]  /*5940*/  MOV R2, UR7 ;  /* 0x0000000700027c02 */ /* 0x002fe40008000f00 */
[----:B------:R-:W-:-:S07]  /*5950*/  SHF.L.U32 R0, R0, 0x1f, RZ ;  /* 0x0000001f00007819 */ /* 0x000fce00000006ff */
.L_x_88:
[----:B-1----:R1:W3:Y:S02]  /*5960*/  SYNCS.PHASECHK.TRANS64.TRYWAIT P0, [R2+URZ+0x58], R0 ;  /* 0x00005800020075a7 */ /* 0x0022e400080011ff */
[----:B---3--:R-:W-:Y:S05]  /*5970*/  @!P0 NANOSLEEP.SYNCS 0x989680 ;  /* 0x009896800000895d */ /* 0x008fea0003900000 */
[----:B------:R-:W3:Y:S02]  /*5980*/  @!P0 SYNCS.PHASECHK.TRANS64 P0, [R2+URZ+0x58], R0 ;  /* 0x00005800020085a7 */ /* 0x000ee400080010ff */
[----:B---3--:R-:W-:Y:S05]  /*5990*/  @P0 EXIT ;  /* 0x000000000000094d */ /* 0x008fea0003800000 */
[----:B------:R-:W-:Y:S05]  /*59a0*/  BRA `(.L_x_88) ;  /* 0xfffffffc00ec7947 */ /* 0x000fea000383ffff */
.L_x_69:
[----:B------:R-:W-:-:S06]  /*59b0*/  UISETP.GE.AND UP1, UPT, UR8, 0x4, UPT ;  /* 0x000000040800788c */ /* 0x000fcc000bf26270 */
[----:B------:R-:W-:-:S13]  /*59c0*/  PLOP3.LUT P0, PT, PT, PT, UP1, 0x80, 0x8 ;  /* 0x000000000008781c */ /* 0x000fda0003f0f018 */
[----:B------:R-:W-:Y:S05]  /*59d0*/  @!P0 EXIT ;  /* 0x000000000000894d */ /* 0x000fea0003800000 */
[----:B------:R-:W-:Y:S01]  /*59e0*/  BAR.SYNC.DEFER_BLOCKING 0x6, 0xa0 ;  /* 0x0182800000007b1d */ /* 0x000fe20000010000 */
[C---:B------:R-:W-:Y:S01]  /*59f0*/  IMAD.SHL.U32 R4, R77.reuse, 0x20, RZ ;  /* 0x000000204d047824 */ /* 0x040fe200078e00ff */
[C---:B------:R-:W-:Y:S01]  /*5a00*/  R2P PR, R77.reuse, 0x6 ;  /* 0x000000064d007804 */ /* 0x040fe20000000000 */
[C---:B------:R-:W-:Y:S02]  /*5a10*/  IMAD.SHL.U32 R69, R77.reuse, 0x4, RZ ;  /* 0x000000044d457824 */ /* 0x040fe400078e00ff */
[C---:B------:R-:W-:Y:S01]  /*5a20*/  IMAD.U32 R32, R77.reuse, 0x10000, RZ ;  /* 0x000100004d207824 */ /* 0x040fe200078e00ff */
[----:B------:R-:W-:Y:S02]  /*5a30*/  UMOV UR36, 0x400 ;  /* 0x0000040000247882 */ /* 0x000fe40000000000 */
[----:B------:R-:W1:Y:S01]  /*5a40*/  LDC R68, c[0x0][0x370] ;  /* 0x0000dc00ff447b82 */ /* 0x000e620000000800 */
[----:B------:R-:W-:Y:S01]  /*5a50*/  ULEA UR36, UR37, UR36, 0x18 ;  /* 0x0000002425247291 */ /* 0x000fe2000f8ec0ff */
[C---:B------:R-:W-:Y:S01]  /*5a60*/  LOP3.LUT R3, R4.reuse, 0xe0, RZ, 0xc0, !PT ;  /* 0x000000e004037812 */ /* 0x040fe200078ec0ff */
[----:B------:R-:W-:Y:S01]  /*5a70*/  IMAD.SHL.U32 R2, R77, 0x10, RZ ;  /* 0x000000104d027824 */ /* 0x000fe200078e00ff */
[----:B------:R-:W-:Y:S01]  /*5a80*/  LOP3.LUT R4, R4, 0x100, RZ, 0xc0, !PT ;  /* 0x0000010004047812 */ /* 0x000fe200078ec0ff */
[----:B------:R-:W-:Y:S01]  /*5a90*/  UIADD3 UR4, UPT, UPT, UR36, 0x400, URZ ;  /* 0x0000040024047890 */ /* 0x000fe2000fffe0ff */
[----:B------:R-:W-:Y:S01]  /*5aa0*/  LOP3.LUT R69, R3, 0x1c, R69, 0xf8, !PT ;  /* 0x0000001c03457812 */ /* 0x000fe200078ef845 */
[----:B------:R-:W-:Y:S01]  /*5ab0*/  IMAD.MOV.U32 R76, RZ, RZ, 0x10 ;  /* 0x00000010ff4c7424 */ /* 0x000fe200078e00ff */
[----:B------:R-:W2:Y:S01]  /*5ac0*/  LDC R28, c[0x0][0xb0c] ;  /* 0x0002c300ff1c7b82 */ /* 0x000ea20000000800 */
[----:B------:R-:W-:Y:S01]  /*5ad0*/  SHF.R.U32.HI R3, RZ, 0x2, R77 ;  /* 0x00000002ff037819 */ /* 0x000fe2000001164d */
[----:B------:R-:W-:Y:S01]  /*5ae0*/  IMAD.MOV.U32 R75, RZ, RZ, 0x20 ;  /* 0x00000020ff4b7424 */ /* 0x000fe200078e00ff */
[----:B------:R-:W-:Y:S01]  /*5af0*/  LOP3.LUT R32, R32, 0x600000, RZ, 0xc0, !PT ;  /* 0x0060000020207812 */ /* 0x000fe200078ec0ff */
[----:B------:R-:W-:Y:S01]  /*5b00*/  IMAD.MOV.U32 R31, RZ, RZ, RZ ;  /* 0x000000ffff1f7224 */ /* 0x000fe200078e00ff */
[----:B------:R-:W-:Y:S01]  /*5b10*/  LOP3.LUT R2, R4, 0x600, R2, 0xf8, !PT ;  /* 0x0000060004027812 */ /* 0x000fe200078ef802 */
[----:B------:R-:W-:Y:S01]  /*5b20*/  IMAD.MOV.U32 R74, RZ, RZ, RZ ;  /* 0x000000ffff4a7224 */ /* 0x000fe200078e00ff */
[----:B------:R-:W-:Y:S01]  /*5b30*/  LOP3.LUT R69, R69, 0x4, R3, 0x78, !PT ;  /* 0x0000000445457812 */ /* 0x000fe200078e7803 */
[----:B------:R-:W4:Y:S01]  /*5b40*/  LDC R66, c[0x0][0xb20] ;  /* 0x0002c800ff427b82 */ /* 0x000f220000000800 */
[----:B------:R-:W3:Y:S01]  /*5b50*/  LDS R0, [UR36+0x120] ;  /* 0x00012024ff007984 */ /* 0x000ee20008000800 */
[----:B------:R-:W-:Y:S01]  /*5b60*/  LOP3.LUT R77, R77, 0x60, RZ, 0xc0, !PT ;  /* 0x000000604d4d7812 */ /* 0x000fe200078ec0ff */
[----:B------:R-:W-:Y:S01]  /*5b70*/  IMAD.MOV.U32 R80, RZ, RZ, RZ ;  /* 0x000000ffff507224 */ /* 0x000fe200078e00ff */
[----:B------:R-:W-:Y:S01]  /*5b80*/  LOP3.LUT R69, R2, R69, RZ, 0xfc, !PT ;  /* 0x0000004502457212 */ /* 0x000fe200078efcff */
[----:B------:R-:W-:Y:S01]  /*5b90*/  IMAD.MOV.U32 R73, RZ, RZ, RZ ;  /* 0x000000ffff497224 */ /* 0x000fe200078e00ff */
[----:B------:R-:W-:Y:S01]  /*5ba0*/  SEL R76, R76, 0xfffffff0, !P2 ;  /* 0xfffffff04c4c7807 */ /* 0x000fe20005000000 */
[----:B------:R-:W-:Y:S01]  /*5bb0*/  IMAD.U32 R71, RZ, RZ, UR4 ;  /* 0x00000004ff477e24 */ /* 0x000fe2000f8e00ff */
[----:B------:R-:W1:Y:S01]  /*5bc0*/  LDC R27, c[0x0][0xb30] ;  /* 0x0002cc00ff1b7b82 */ /* 0x000e620000000800 */
[----:B------:R-:W-:Y:S01]  /*5bd0*/  SEL R75, R75, 0xffffffe0, !P1 ;  /* 0xffffffe04b4b7807 */ /* 0x000fe20004800000 */
[----:B------:R-:W1:Y:S01]  /*5be0*/  LDCU.64 UR50, c[0x0][0x348] ;  /* 0x00006900ff3277ac */ /* 0x000e620008000a00 */
[----:B------:R-:W1:Y:S05]  /*5bf0*/  LDCU.64 UR38, c[0x0][0x888] ;  /* 0x00011100ff2677ac */ /* 0x000e6a0008000a00 */
[----:B------:R-:W1:Y:S01]  /*5c00*/  LDC.64 R60, c[0x0][0xb10] ;  /* 0x0002c400ff3c7b82 */ /* 0x000e620000000a00 */
[----:B------:R-:W1:Y:S01]  /*5c10*/  LDCU.64 UR44, c[0x0][0x890] ;  /* 0x00011200ff2c77ac */ /* 0x000e620008000a00 */
[----:B------:R-:W-:Y:S01]  /*5c20*/  UMOV UR48, URZ ;  /* 0x000000ff00307c82 */ /* 0x000fe20008000000 */
[----:B------:R-:W-:-:S05]  /*5c30*/  UMOV UR52, URZ ;  /* 0x000000ff00347c82 */ /* 0x000fca0008000000 */
[----:B------:R-:W1:Y:S08]  /*5c40*/  LDC.64 R24, c[0x0][0xb18] ;  /* 0x0002c600ff187b82 */ /* 0x000e700000000a00 */
[----:B------:R-:W1:Y:S08]  /*5c50*/  LDC.64 R22, c[0x0][0xb28] ;  /* 0x0002ca00ff167b82 */ /* 0x000e700000000a00 */
[----:B------:R-:W1:Y:S01]  /*5c60*/  LDC.64 R58, c[0x0][0x8b0] ;  /* 0x00022c00ff3a7b82 */ /* 0x000e620000000a00 */
[----:B---3--:R-:W-:-:S07]  /*5c70*/  IMAD.IADD R32, R0, 0x1, R32 ;  /* 0x0000000100207824 */ /* 0x008fce00078e0220 */
[----:B------:R-:W3:Y:S08]  /*5c80*/  LDC.64 R56, c[0x0][0x8a8] ;  /* 0x00022a00ff387b82 */ /* 0x000ef00000000a00 */
[----:B--2-4-:R-:W1:Y:S02]  /*5c90*/  LDC R67, c[0x0][0x374] ;  /* 0x0000dd00ff437b82 */ /* 0x014e640000000800 */
.L_x_164:
[C---:B------:R-:W-:Y:S02]  /*5ca0*/  LEA R0, R80.reuse, UR36, 0x3 ;  /* 0x0000002450007c11 */ /* 0x040fe4000f8e18ff */
[----:B------:R-:W-:Y:S02]  /*5cb0*/  SHF.L.U32 R2, R73, 0x1f, RZ ;  /* 0x0000001f49027819 */ /* 0x000fe400000006ff */
[----:B------:R-:W-:Y:S02]  /*5cc0*/  LEA R16, R80, UR36, 0x4 ;  /* 0x0000002450107c11 */ /* 0x000fe4000f8e20ff */
[----:B------:R-:W2:Y:S02]  /*5cd0*/  SYNCS.PHASECHK.TRANS64.TRYWAIT P0, [R0+URZ+0x70], R2 ;  /* 0x00007002000075a7 */ /* 0x000ea400080011ff */
[----:B--2---:R-:W-:Y:S05]  /*5ce0*/  @!P0 BRA `(.L_x_89) ;  /* 0x0000005400b88947 */ /* 0x004fea0003800000 */
.L_x_216:
[----:B------:R-:W4:Y:S01]  /*5cf0*/  LDC.64 R10, c[0x0][0xb10] ;  /* 0x0002c400ff0a7b82 */ /* 0x000f220000000a00 */
[----:B------:R-:W3:Y:S01]  /*5d00*/  LDS.128 R16, [R16+0x100] ;  /* 0x0001000010107984 */ /* 0x000ee20000000c00 */
[----:B-1----:R-:W-:Y:S01]  /*5d10*/  ISETP.NE.AND P1, PT, R27, 0x1, PT ;  /* 0x000000011b00780c */ /* 0x002fe20003f25270 */
[----:B--2---:R-:W-:Y:S01]  /*5d20*/  VIADD R0, R0, 0x80 ;  /* 0x0000008000007836 */ /* 0x004fe20000000000 */
[----:B------:R-:W-:Y:S04]  /*5d30*/  ISETP.GE.AND P0, PT, R26, 0x1, PT ;  /* 0x000000011a00780c */ /* 0x000fe80003f06270 */
[----:B------:R-:W1:Y:S01]  /*5d40*/  LDC.64 R8, c[0x0][0xb18] ;  /* 0x0002c600ff087b82 */ /* 0x000e620000000a00 */
[----:B------:R-:W-:Y:S01]  /*5d50*/  PRMT R0, RZ, 0x654, R0 ;  /* 0x00000654ff007816 */ /* 0x000fe20000000000 */
[----:B------:R-:W-:Y:S01]  /*5d60*/  @!PT LDS RZ, [RZ] ;  /* 0x00000000fffff984 */ /* 0x000fe20000000800 */
[----:B------:R-:W-:Y:S01]  /*5d70*/  @!PT LDS RZ, [RZ] ;  /* 0x00000000fffff984 */ /* 0x000fe20000000800 */
[----:B------:R-:W-:Y:S01]  /*5d80*/  @!PT LDS RZ, [RZ] ;  /* 0x00000000fffff984 */ /* 0x000fe20000000800 */
[----:B------:R-:W-:Y:S01]  /*5d90*/  @!PT LDS RZ, [RZ] ;  /* 0x00000000fffff984 */ /* 0x000fe20000000800 */
[----:B------:R2:W-:Y:S06]  /*5da0*/  MEMBAR.ALL.CTA ;  /* 0x0000000000007992 */ /* 0x0005ec0000008000 */
[----:B--2---:R-:W2:Y:S01]  /*5db0*/  FENCE.VIEW.ASYNC.S ;  /* 0x00000000000073c6 */ /* 0x004ea20000000000 */
[----:B------:R-:W1:Y:S08]  /*5dc0*/  @!P1 LDC R12, c[0x0][0xb20] ;  /* 0x0002c800ff0c9b82 */ /* 0x000e700000000800 */
[----:B------:R-:W1:Y:S01]  /*5dd0*/  @!P1 LDC R7, c[0x0][0xb0c] ;  /* 0x0002c300ff079b82 */ /* 0x000e620000000800 */
[----:B--2---:R2:W-:Y:S01]  /*5de0*/  SYNCS.ARRIVE.TRANS64.RED.A1T0 RZ, [R0+URZ], RZ ;  /* 0x000000ff00ff79a7 */ /* 0x0045e200081004ff */
[----:B---3--:R-:W-:Y:S04]  /*5df0*/  LOP3.LUT P4, RZ, R18, 0x1, RZ, 0xc0, !PT ;  /* 0x0000000112ff7812 */ /* 0x008fe8000788c0ff */
[----:B------:R-:W-:Y:S09]  /*5e00*/  P2R R78, PR, RZ, 0x10 ;  /* 0x00000010ff4e7803 */ /* 0x000ff20000000000 */
[----:B------:R-:W-:Y:S02]  /*5e10*/  @P4 MOV R30, R16 ;  /* 0x00000010001e4202 */ /* 0x000fe40000000f00 */
[----:B------:R-:W-:Y:S01]  /*5e20*/  @P4 LOP3.LUT R29, R17, 0xffff, RZ, 0xc0, !PT ;  /* 0x0000ffff111d4812 */ /* 0x000fe200078ec0ff */
[----:B--2-4-:R-:W-:Y:S06]  /*5e30*/  @!P0 BRA `(.L_x_90) ;  /* 0x0000000000a48947 */ /* 0x014fec0003800000 */
[-C--:B------:R-:W-:Y:S01]  /*5e40*/  IMAD.HI.U32 R0, R67, R25.reuse, RZ ;  /* 0x0000001943007227 */ /* 0x080fe200078e00ff */
[----:B------:R-:W-:Y:S02]  /*5e50*/  ISETP.NE.AND P0, PT, R24, 0x1, PT ;  /* 0x000000011800780c */ /* 0x000fe40003f05270 */
[----:B------:R-:W-:Y:S01]  /*5e60*/  ISETP.NE.AND P2, PT, R26, 0x1, PT ;  /* 0x000000011a00780c */ /* 0x000fe20003f45270 */
[----:B------:R-:W-:Y:S01]  /*5e70*/  IMAD.HI.U32 R4, R68, R60, RZ ;  /* 0x0000003c44047227 */ /* 0x000fe200078e00ff */
[----:B------:R-:W-:Y:S02]  /*5e80*/  SHF.R.U32.HI R0, RZ, R66, R0 ;  /* 0x00000042ff007219 */ /* 0x000fe40000011600 */
[----:B------:R-:W-:Y:S01]  /*5e90*/  ISETP.NE.AND P3, PT, R28, 0x1, PT ;  /* 0x000000011c00780c */ /* 0x000fe20003f65270 */
[----:B------:R-:W-:Y:S01]  /*5ea0*/  IMAD.HI.U32 R6, R29, R25, RZ ;  /* 0x000000191d067227 */ /* 0x000fe200078e00ff */
[-C--:B------:R-:W-:Y:S02]  /*5eb0*/  SHF.R.U32.HI R4, RZ, R61.reuse, R4 ;  /* 0x0000003dff047219 */ /* 0x080fe40000011604 */
        /* <DEDUP_REMOVED lines=14> */
[C---:B------:R-:W-:Y:S03]  /*5fa0*/  IMAD.HI.U32 R0, R3.reuse, R22, RZ ;  /* 0x0000001603007227 */ /* 0x040fe600078e00ff */
[C---:B------:R-:W-:Y:S02]  /*5fb0*/  ISETP.GE.OR P0, PT, R2.reuse, R5, P0 ;  /* 0x000000050200720c */ /* 0x040fe40000706670 */
[----:B------:R-:W-:Y:S04]  /*5fc0*/  SHF.R.U32.HI R0, RZ, R23, R0 ;  /* 0x00000017ff007219 */ /* 0x000fe80000011600 */
[C---:B------:R-:W-:Y:S05]  /*5fd0*/  SEL R6, R3.reuse, R0, !P2 ;  /* 0x0000000003067207 */ /* 0x040fea0005000000 */
        /* <DEDUP_REMOVED lines=14> */
[----:B------:R-:W-:Y:S07]  /*60c0*/  IMAD R29, R3, R24, R29 ;  /* 0x00000018031d7224 */ /* 0x000fee00078e021d */
.L_x_90:
[----:B-1----:R-:W-:Y:S01]  /*60d0*/  @!P1 ISETP.NE.AND P0, PT, R8, 0x1, PT ;  /* 0x000000010800980c */ /* 0x002fe20003f05270 */
[----:B------:R-:W-:Y:S01]  /*60e0*/  @!P1 IMAD.HI.U32 R2, R29, R9, RZ ;  /* 0x000000091d029227 */ /* 0x000fe200078e00ff */
[----:B------:R-:W-:Y:S01]  /*60f0*/  R2UR UR42, R15 ;  /* 0x000000000f2a72ca */ /* 0x000fe200000e0000 */
[----:B------:R-:W-:Y:S01]  /*6100*/  BSSY.RECONVERGENT B6, `(.L_x_91) ;  /* 0x0000031000067945 */ /* 0x000fe20003800200 */
[----:B------:R-:W-:Y:S01]  /*6110*/  R2UR UR41, R14 ;  /* 0x000000000e2972ca */ /* 0x000fe200000e0000 */
[----:B------:R-:W-:Y:S01]  /*6120*/  @!P1 IMAD.HI.U32 R0, R30, R10, RZ ;  /* 0x0000000a1e009227 */ /* 0x000fe200078e00ff */
[----:B------:R-:W-:Y:S02]  /*6130*/  @!P1 SHF.R.U32.HI R2, RZ, R12, R2 ;  /* 0x0000000cff029219 */ /* 0x000fe40000011602 */
[----:B------:R-:W-:Y:S01]  /*6140*/  @!P1 ISETP.NE.AND P2, PT, R7, 0x1, PT ;  /* 0x000000010700980c */ /* 0x000fe20003f45270 */
[----:B------:R-:W-:Y:S01]  /*6150*/  VIADD R80, R80, 0x1 ;  /* 0x0000000150507836 */ /* 0x000fe20000000000 */
[----:B------:R-:W-:Y:S02]  /*6160*/  @!P1 SEL R2, R29, R2, !P0 ;  /* 0x000000021d029207 */ /* 0x000fe40004000000 */
[----:B------:R-:W-:Y:S02]  /*6170*/  @!P1 SHF.R.U32.HI R0, RZ, R11, R0 ;  /* 0x0000000bff009219 */ /* 0x000fe40000011600 */
[----:B------:R-:W-:Y:S01]  /*6180*/  LOP3.LUT P0, RZ, R71, 0x3f0, RZ, 0xc0, !PT ;  /* 0x000003f047ff7812 */ /* 0x000fe2000780c0ff */
[----:B------:R-:W-:Y:S01]  /*6190*/  USHF.L.U32 UR42, UR42, 0x6, URZ ;  /* 0x000000062a2a7899 */ /* 0x000fe200080006ff */
[----:B------:R-:W-:Y:S01]  /*61a0*/  @!P1 SEL R3, R30, R0, !P2 ;  /* 0x000000001e039207 */ /* 0x000fe20005000000 */
[----:B------:R-:W-:Y:S01]  /*61b0*/  USHF.L.U32 UR41, UR41, 0x8, URZ ;  /* 0x0000000829297899 */ /* 0x000fe200080006ff */
[----:B------:R-:W-:Y:S03]  /*61c0*/  @P4 SHF.R.U32.HI R72, RZ, 0x10, R17 ;  /* 0x00000010ff484819 */ /* 0x000fe60000011611 */
[----:B------:R-:W-:Y:S02]  /*61d0*/  @!P1 IMAD.IADD R0, R2, 0x1, -R3 ;  /* 0x0000000102009824 */ /* 0x000fe400078e0a03 */
[----:B------:R-:W-:Y:S02]  /*61e0*/  @!P1 IMAD.IADD R2, R3, 0x1, -R2 ;  /* 0x0000000103029824 */ /* 0x000fe400078e0a02 */
[----:B------:R-:W-:Y:S02]  /*61f0*/  @!P1 IMAD R30, R0, R7, R30 ;  /* 0x00000007001e9224 */ /* 0x000fe400078e021e */
[----:B------:R-:W-:Y:S01]  /*6200*/  @!P1 IMAD R29, R2, R8, R29 ;  /* 0x00000008021d9224 */ /* 0x000fe200078e021d */
[----:B------:R-:W-:Y:S06]  /*6210*/  @!P0 BRA `(.L_x_92) ;  /* 0x00000000007c8947 */ /* 0x000fec0003800000 */
[----:B------:R-:W1:Y:S01]  /*6220*/  LDCU.64 UR8, c[0x4][0x80] ;  /* 0x01001000ff0877ac */ /* 0x000e620008000a00 */
[----:B------:R-:W-:Y:S01]  /*6230*/  MOV R2, 0x0 ;  /* 0x0000000000027802 */ /* 0x000fe20000000f00 */
[----:B------:R-:W-:Y:S02]  /*6240*/  HFMA2 R12, -RZ, RZ, 0, 5.9604644775390625e-08 ;  /* 0x00000001ff0c7431 */ /* 0x000fe400000001ff */
[----:B------:R-:W-:Y:S01]  /*6250*/  IMAD.MOV.U32 R8, RZ, RZ, 0x70 ;  /* 0x00000070ff087424 */ /* 0x000fe200078e00ff */
[----:B------:R2:W3:Y:S01]  /*6260*/  LDC.64 R14, c[0x4][R2] ;  /* 0x01000000020e7b82 */ /* 0x0004e20000000a00 */
[----:B------:R-:W4:Y:S01]  /*6270*/  LDCU.64 UR6, c[0x4][0x88] ;  /* 0x01001100ff0677ac */ /* 0x000f220008000a00 */
[----:B------:R-:W-:Y:S01]  /*6280*/  IMAD.MOV.U32 R13, RZ, RZ, RZ ;  /* 0x000000ffff0d7224 */ /* 0x000fe200078e00ff */
[----:B------:R-:W2:Y:S01]  /*6290*/  LDCU.64 UR4, c[0x4][0x8] ;  /* 0x01000100ff0477ac */ /* 0x000ea20008000a00 */
[----:B-1----:R-:W-:Y:S01]  /*62a0*/  MOV R5, UR9 ;  /* 0x0000000900057c02 */ /* 0x002fe20008000f00 */
[----:B------:R-:W-:Y:S01]  /*62b0*/  IMAD.U32 R4, RZ, RZ, UR8 ;  /* 0x00000008ff047e24 */ /* 0x000fe2000f8e00ff */
[----:B----4-:R-:W-:Y:S01]  /*62c0*/  MOV R7, UR7 ;  /* 0x0000000700077c02 */ /* 0x010fe20008000f00 */
[----:B------:R-:W-:Y:S01]  /*62d0*/  IMAD.U32 R6, RZ, RZ, UR6 ;  /* 0x00000006ff067e24 */ /* 0x000fe2000f8e00ff */
[----:B--2---:R-:W-:Y:S01]  /*62e0*/  MOV R11, UR5 ;  /* 0x00000005000b7c02 */ /* 0x004fe20008000f00 */
[----:B------:R-:W-:Y:S02]  /*62f0*/  IMAD.U32 R10, RZ, RZ, UR4 ;  /* 0x00000004ff0a7e24 */ /* 0x000fe4000f8e00ff */
[----:B------:R-:W-:Y:S07]  /*6300*/  LEPC R20, `(.L_x_93) ;  /* 0x000000001014794e */ /* 0x000fee0000000000 */
[----:B---3-5:R-:W-:Y:S05]  /*6310*/  CALL.ABS.NOINC R14 ;  /* 0x000000000e007343 */ /* 0x028fea0003c00000 */
.L_x_93:
[----:B------:R-:W1:Y:S01]  /*6320*/  LDCU.64 UR8, c[0x4][0x80] ;  /* 0x01001000ff0877ac */ /* 0x000e620008000a00 */
[----:B------:R-:W2:Y:S01]  /*6330*/  LDC.64 R2, c[0x4][R2] ;  /* 0x0100000002027b82 */ /* 0x000ea20000000a00 */
[----:B------:R-:W-:Y:S02]  /*6340*/  HFMA2 R12, -RZ, RZ, 0, 5.9604644775390625e-08 ;  /* 0x00000001ff0c7431 */ /* 0x000fe400000001ff */
[----:B------:R-:W-:Y:S02]  /*6350*/  IMAD.MOV.U32 R8, RZ, RZ, 0x70 ;  /* 0x00000070ff087424 */ /* 0x000fe400078e00ff */
[----:B------:R-:W-:Y:S01]  /*6360*/  IMAD.MOV.U32 R13, RZ, RZ, RZ ;  /* 0x000000ffff0d7224 */ /* 0x000fe200078e00ff */
[----:B------:R-:W3:Y:S01]  /*6370*/  LDCU.64 UR6, c[0x4][0x88] ;  /* 0x01001100ff0677ac */ /* 0x000ee20008000a00 */
[----:B------:R-:W4:Y:S01]  /*6380*/  LDCU.64 UR4, c[0x4][0x8] ;  /* 0x01000100ff0477ac */ /* 0x000f220008000a00 */
[----:B-1----:R-:W-:Y:S02]  /*6390*/  MOV R4, UR8 ;  /* 0x0000000800047c02 */ /* 0x002fe40008000f00 */
[----:B------:R-:W-:Y:S02]  /*63a0*/  MOV R5, UR9 ;  /* 0x0000000900057c02 */ /* 0x000fe40008000f00 */
[----:B---3--:R-:W-:Y:S01]  /*63b0*/  MOV R7, UR7 ;  /* 0x0000000700077c02 */ /* 0x008fe20008000f00 */
[----:B------:R-:W-:Y:S01]  /*63c0*/  IMAD.U32 R6, RZ, RZ, UR6 ;  /* 0x00000006ff067e24 */ /* 0x000fe2000f8e00ff */
[----:B----4-:R-:W-:Y:S01]  /*63d0*/  MOV R11, UR5 ;  /* 0x00000005000b7c02 */ /* 0x010fe20008000f00 */
[----:B------:R-:W-:Y:S02]  /*63e0*/  IMAD.U32 R10, RZ, RZ, UR4 ;  /* 0x00000004ff0a7e24 */ /* 0x000fe4000f8e00ff */
[----:B------:R-:W-:Y:S07]  /*63f0*/  LEPC R20, `(.L_x_92) ;  /* 0x000000001014794e */ /* 0x000fee0000000000 */
[----:B--2---:R-:W-:Y:S05]  /*6400*/  CALL.ABS.NOINC R2 ;  /* 0x0000000002007343 */ /* 0x004fea0003c00000 */
.L_x_92:
[----:B------:R-:W-:Y:S05]  /*6410*/  BSYNC.RECONVERGENT B6 ;  /* 0x0000000000067941 */ /* 0x000fea0003800200 */
.L_x_91:
[----:B------:R-:W-:Y:S01]  /*6420*/  ISETP.NE.U32.AND P4, PT, R58, RZ, PT ;  /* 0x000000ff3a00720c */ /* 0x000fe20003f85070 */
[----:B------:R-:W-:Y:S01]  /*6430*/  UISETP.NE.AND UP2, UPT, UR49, URZ, UPT ;  /* 0x000000ff3100728c */ /* 0x000fe2000bf45270 */
[----:B------:R-:W-:Y:S01]  /*6440*/  ISETP.NE.U32.AND P2, PT, RZ, UR38, PT ;  /* 0x00000026ff007c0c */ /* 0x000fe2000bf45070 */
[----:B------:R-:W-:Y:S01]  /*6450*/  UISETP.NE.U32.AND UP1, UPT, UR44, URZ, UPT ;  /* 0x000000ff2c00728c */ /* 0x000fe2000bf25070 */
[----:B------:R-:W-:Y:S01]  /*6460*/  ISETP.NE.AND.EX P4, PT, R59, RZ, PT, P4 ;  /* 0x000000ff3b00720c */ /* 0x000fe20003f85340 */
[----:B------:R-:W-:Y:S01]  /*6470*/  UPLOP3.LUT UP0, UPT, UPT, UPT, UPT, 0x40, 0x4 ;  /* 0x000000000004789c */ /* 0x000fe20003f0e870 */
[----:B------:R-:W-:Y:S01]  /*6480*/  ISETP.NE.AND.EX P2, PT, RZ, UR39, PT, P2 ;  /* 0x00000027ff007c0c */ /* 0x000fe2000bf45320 */
[----:B------:R-:W-:Y:S01]  /*6490*/  UISETP.NE.AND.EX UP1, UPT, UR45, URZ, UPT, UP1 ;  /* 0x000000ff2d00728c */ /* 0x000fe2000bf25310 */
[----:B------:R-:W-:Y:S04]  /*64a0*/  PLOP3.LUT P1, PT, PT, PT, UP2, 0x80, 0x8 ;  /* 0x000000000008781c */ /* 0x000fe80003f2f028 */
[----:B------:R-:W-:Y:S06]  /*64b0*/  @UP2 UPLOP3.LUT UP0, UPT, UPT, UPT, UP1, 0x80, 0x8 ;  /* 0x000000000008289c */ /* 0x000fec0003f0f010 */
[----:B------:R-:W-:Y:S01]  /*64c0*/  PLOP3.LUT P0, PT, PT, PT, UP0, 0x80, 0x8 ;  /* 0x000000000008781c */ /* 0x000fe20003f0f008 */
[----:B------:R-:W-:Y:S01]  /*64d0*/  @!UPT UIADD3 URZ, UPT, UPT, URZ, URZ, URZ ;  /* 0x000000fffffff290 */ /* 0x000fe2000fffe0ff */
[----:B------:R-:W-:Y:S11]  /*64e0*/  BRA.U !UP1, `(.L_x_94) ;  /* 0x00000001093c7547 */ /* 0x000ff6000b800000 */
[----:B------:R-:W-:Y:S01]  /*64f0*/  UISETP.NE.U32.AND UP0, UPT, UR38, URZ, UPT ;  /* 0x000000ff2600728c */ /* 0x000fe2000bf05070 */
[----:B------:R-:W-:Y:S01]  /*6500*/  R2UR UR4, R65 ;  /* 0x00000000410472ca */ /* 0x000fe200000e0000 */
[----:B------:R-:W-:Y:S02]  /*6510*/  HFMA2 R64, -RZ, RZ, 0, 5.9604644775390625e-08 ;  /* 0x00000001ff407431 */ /* 0x000fe400000001ff */
[----:B------:R-:W-:Y:S01]  /*6520*/  IMAD.MOV.U32 R0, RZ, RZ, 0x1 ;  /* 0x00000001ff007424 */ /* 0x000fe200078e00ff */
[----:B------:R-:W-:Y:S06]  /*6530*/  UISETP.NE.AND.EX UP0, UPT, UR39, URZ, UPT, UP0 ;  /* 0x000000ff2700728c */ /* 0x000fec000bf05300 */
[----:B------:R-:W-:Y:S05]  /*6540*/  PLOP3.LUT P3, PT, PT, PT, UP0, 0x80, 0x8 ;  /* 0x000000000008781c */ /* 0x000fea0003f6f008 */
[----:B------:R-:W1:Y:S01]  /*6550*/  @UP0 LDCU.64 UR6, c[0x0][0x888] ;  /* 0x00011100ff0607ac */ /* 0x000e620008000a00 */
[----:B------:R-:W-:Y:S07]  /*6560*/  @UP0 UIMAD UR4, UR4, UR44, URZ ;  /* 0x0000002c040402a4 */ /* 0x000fee000f8e02ff */
[----:B------:R-:W-:Y:S01]  /*6570*/  @!P3 PRMT R64, R0, 0x7610, R64 ;  /* 0x000076100040b816 */ /* 0x000fe20000000040 */
[----:B-1----:R-:W-:Y:S03]  /*6580*/  @UP0 UIMAD.WIDE UR6, UR4, 0x4, UR6 ;  /* 0x00000004040608a5 */ /* 0x002fe6000f8e0206 */
[----:B------:R-:W1:Y:S03]  /*6590*/  @!UP0 LDCU UR4, c[0x0][0x880] ;  /* 0x00011000ff0487ac */ /* 0x000e660008000800 */
[----:B------:R-:W-:Y:S02]  /*65a0*/  IMAD.U32 R2, RZ, RZ, UR6 ;  /* 0x00000006ff027e24 */ /* 0x000fe4000f8e00ff */
[----:B------:R-:W-:Y:S05]  /*65b0*/  IMAD.U32 R3, RZ, RZ, UR7 ;  /* 0x00000007ff037e24 */ /* 0x000fea000f8e00ff */
[----:B-----5:R2:W5:Y:S02]  /*65c0*/  @P3 LDG.E R35, desc[UR46][R2.64] ;  /* 0x0000002e02233981 */ /* 0x020564000c1e1900 */
[----:B-12---:R-:W-:Y:S02]  /*65d0*/  @!P3 MOV R35, UR4 ;  /* 0x000000040023bc02 */ /* 0x006fe40008000f00 */
.L_x_94:
[----:B------:R-:W-:Y:S05]  /*65e0*/  @!P4 BRA `(.L_x_95) ;  /* 0x000000000024c947 */ /* 0x000fea0003800000 */
[----:B------:R-:W-:Y:S02]  /*65f0*/  ISETP.NE.U32.AND P3, PT, R56, RZ, PT ;  /* 0x000000ff3800720c */ /* 0x000fe40003f65070 */
[----:B------:R-:W-:Y:S02]  /*6600*/  R2UR UR4, R65 ;  /* 0x00000000410472ca */ /* 0x000fe400000e0000 */
[----:B------:R-:W-:Y:S11]  /*6610*/  ISETP.NE.AND.EX P3, PT, R57, RZ, PT, P3 ;  /* 0x000000ff3900720c */ /* 0x000ff60003f65330 */
[----:B------:R-:W-:Y:S02]  /*6620*/  @!UPT UIADD3 URZ, UPT, UPT, URZ, URZ, URZ ;  /* 0x000000fffffff290 */ /* 0x000fe4000fffe0ff */
[----:B------:R-:W1:Y:S01]  /*6630*/  @P3 LDC.64 R2, c[0x0][0x8a8] ;  /* 0x00022a00ff023b82 */ /* 0x000e620000000a00 */
[----:B------:R-:W-:Y:S04]  /*6640*/  @P3 IMAD R0, R58, UR4, RZ ;  /* 0x000000043a003c24 */ /* 0x000fe8000f8e02ff */
[----:B-1----:R-:W-:Y:S05]  /*6650*/  @P3 IMAD.WIDE R2, R0, 0x4, R2 ;  /* 0x0000000400023825 */ /* 0x002fea00078e0202 */
[----:B-----5:R1:W5:Y:S02]  /*6660*/  @P3 LDG.E R33, desc[UR46][R2.64] ;  /* 0x0000002e02213981 */ /* 0x020364000c1e1900 */
[----:B-1----:R-:W2:Y:S02]  /*6670*/  @!P3 LDC R33, c[0x0][0x8a0] ;  /* 0x00022800ff21bb82 */ /* 0x002ea40000000800 */
.L_x_95:
[----:B-----5:R-:W-:Y:S01]  /*6680*/  FSETP.NEU.AND P3, PT, R35, RZ, PT ;  /* 0x000000ff2300720b */ /* 0x020fe20003f6d000 */
[----:B------:R-:W-:Y:S01]  /*6690*/  IMAD.SHL.U32 R89, R69, 0x4, RZ ;  /* 0x0000000445597824 */ /* 0x000fe200078e00ff */
[----:B------:R-:W-:Y:S01]  /*66a0*/  SEL R4, RZ, 0xffffffff, P2 ;  /* 0xffffffffff047807 */ /* 0x000fe20001000000 */
[----:B------:R-:W-:Y:S01]  /*66b0*/  BSSY B1, `(.L_x_96) ;  /* 0x0000042000017945 */ /* 0x000fe20003800000 */
[----:B------:R-:W-:Y:S01]  /*66c0*/  @P1 LOP3.LUT P2, RZ, R64, 0xff, RZ, 0xc0, !PT ;  /* 0x000000ff40ff1812 */ /* 0x000fe2000784c0ff */
[----:B------:R-:W-:Y:S01]  /*66d0*/  VIADD R84, R89, UR36 ;  /* 0x0000002459547c36 */ /* 0x000fe20008000000 */
[----:B------:R-:W-:Y:S01]  /*66e0*/  @P1 SEL R0, RZ, 0xffffffff, P3 ;  /* 0xffffffffff001807 */ /* 0x000fe20001800000 */
[----:B------:R-:W-:Y:S01]  /*66f0*/  IMAD.MOV.U32 R90, RZ, RZ, 0x1 ;  /* 0x00000001ff5a7424 */ /* 0x000fe200078e00ff */
[C---:B------:R-:W-:Y:S01]  /*6700*/  LEA R86, R31.reuse, UR36, 0x3 ;  /* 0x000000241f567c11 */ /* 0x040fe2000f8e18ff */
[----:B------:R-:W-:Y:S01]  /*6710*/  IMAD.MOV.U32 R88, RZ, RZ, RZ ;  /* 0x000000ffff587224 */ /* 0x000fe200078e00ff */
[----:B------:R-:W-:Y:S02]  /*6720*/  @P0 SEL R0, R4, R0, !P2 ;  /* 0x0000000004000207 */ /* 0x000fe40005000000 */
[----:B------:R-:W-:Y:S02]  /*6730*/  CS2R R54, SRZ ;  /* 0x0000000000367805 */ /* 0x000fe4000001ff00 */
[----:B------:R-:W-:Y:S02]  /*6740*/  SHF.L.U32 R2, R74, 0x1f, RZ ;  /* 0x0000001f4a027819 */ /* 0x000fe400000006ff */
[----:B------:R-:W-:Y:S02]  /*6750*/  CS2R R52, SRZ ;  /* 0x0000000000347805 */ /* 0x000fe4000001ff00 */
[----:B------:R-:W-:Y:S02]  /*6760*/  @P1 LOP3.LUT R0, R0, 0x1, RZ, 0xc0, !PT ;  /* 0x0000000100001812 */ /* 0x000fe400078ec0ff */
[----:B------:R-:W-:Y:S02]  /*6770*/  CS2R R50, SRZ ;  /* 0x0000000000327805 */ /* 0x000fe4000001ff00 */
[----:B------:R-:W-:Y:S02]  /*6780*/  PLOP3.LUT P2, PT, PT, PT, UP1, 0x80, 0x8 ;  /* 0x000000000008781c */ /* 0x000fe40003f4f018 */
[----:B------:R-:W-:Y:S02]  /*6790*/  CS2R R48, SRZ ;  /* 0x0000000000307805 */ /* 0x000fe4000001ff00 */
[----:B------:R-:W-:Y:S02]  /*67a0*/  ISETP.NE.U32.OR P6, PT, R0, 0x1, !P1 ;  /* 0x000000010000780c */ /* 0x000fe40004fc5470 */
[----:B------:R-:W-:Y:S02]  /*67b0*/  CS2R R46, SRZ ;  /* 0x00000000002e7805 */ /* 0x000fe4000001ff00 */
[----:B------:R-:W-:Y:S02]  /*67c0*/  LEA.HI R34, R31, R31, RZ, 0x1 ;  /* 0x0000001f1f227211 */ /* 0x000fe400078f08ff */
[----:B------:R-:W-:Y:S02]  /*67d0*/  CS2R R44, SRZ ;  /* 0x00000000002c7805 */ /* 0x000fe4000001ff00 */
[----:B------:R-:W-:Y:S02]  /*67e0*/  LOP3.LUT P4, R79, R64, 0xff, RZ, 0xc0, !PT ;  /* 0x000000ff404f7812 */ /* 0x000fe4000788c0ff */
[----:B------:R-:W-:Y:S02]  /*67f0*/  CS2R R42, SRZ ;  /* 0x00000000002a7805 */ /* 0x000fe4000001ff00 */
[----:B------:R-:W-:Y:S02]  /*6800*/  SEL R3, RZ, 0xffffffff, P3 ;  /* 0xffffffffff037807 */ /* 0x000fe40001800000 */
[----:B------:R-:W-:Y:S02]  /*6810*/  CS2R R40, SRZ ;  /* 0x0000000000287805 */ /* 0x000fe4000001ff00 */
[----:B------:R-:W-:Y:S01]  /*6820*/  P2R R81, PR, RZ, 0x40 ;  /* 0x00000040ff517803 */ /* 0x000fe20000000000 */
[----:B------:R-:W-:Y:S01]  /*6830*/  VIADD R83, R84, 0x400 ;  /* 0x0000040054537836 */ /* 0x000fe20000000000 */
[----:B------:R-:W-:Y:S01]  /*6840*/  @P2 SEL R3, R4, R3, !P4 ;  /* 0x0000000304032207 */ /* 0x000fe20006000000 */
[----:B------:R-:W-:Y:S01]  /*6850*/  IMAD.IADD R82, R75, 0x1, R84 ;  /* 0x000000014b527824 */ /* 0x000fe200078e0254 */
[----:B------:R-:W-:Y:S02]  /*6860*/  @P6 SHF.L.U32 R0, RZ, 0x1f, RZ ;  /* 0x0000001fff006819 */ /* 0x000fe400000006ff */
[----:B------:R-:W-:Y:S02]  /*6870*/  LOP3.LUT R3, R3, 0x1, RZ, 0xc0, !PT ;  /* 0x0000000103037812 */ /* 0x000fe400078ec0ff */
[----:B------:R1:W3:Y:S02]  /*6880*/  @P6 SYNCS.PHASECHK.TRANS64.TRYWAIT P1, [UR36+0x20], R0 ;  /* 0x00002000ff0065a7 */ /* 0x0002e40008021124 */
[----:B------:R-:W-:Y:S04]  /*6890*/  ISETP.NE.U32.AND P5, PT, R3, 0x1, PT ;  /* 0x000000010300780c */ /* 0x000fe80003fa5070 */
[----:B------:R-:W-:Y:S01]  /*68a0*/  P2R R91, PR, RZ, 0x20 ;  /* 0x00000020ff5b7803 */ /* 0x000fe20000000000 */
[----:B------:R4:W2:Y:S01]  /*68b0*/  SYNCS.PHASECHK.TRANS64.TRYWAIT P0, [R86+URZ+0x90], R2 ;  /* 0x00009002560075a7 */ /* 0x0008a200080011ff */
[C---:B-1----:R-:W-:Y:S01]  /*68c0*/  IMAD.SHL.U32 R0, R34.reuse, 0x80, RZ ;  /* 0x0000008022007824 */ /* 0x042fe200078e00ff */
[----:B------:R-:W-:Y:S04]  /*68d0*/  LOP3.LUT R34, R34, 0xffe, RZ, 0xc0, !PT ;  /* 0x00000ffe22227812 */ /* 0x000fe800078ec0ff */
[----:B------:R-:W-:Y:S01]  /*68e0*/  LOP3.LUT R0, R0, 0xffffff00, RZ, 0xc0, !PT ;  /* 0xffffff0000007812 */ /* 0x000fe200078ec0ff */
[----:B------:R-:W-:Y:S04]  /*68f0*/  IMAD.IADD R34, R31, 0x1, -R34 ;  /* 0x000000011f227824 */ /* 0x000fe800078e0a22 */
[----:B------:R-:W-:Y:S04]  /*6900*/  IMAD.IADD R0, R32, 0x1, R0 ;  /* 0x0000000120007824 */ /* 0x000fe800078e0200 */
[----:B------:R-:W-:Y:S01]  /*6910*/  IMAD R34, R34, 0x100000, R0 ;  /* 0x0010000022227824 */ /* 0x000fe200078e0200 */
[----:B---3--:R-:W-:Y:S01]  /*6920*/  @P6 SEL R90, RZ, 0x1, !P1 ;  /* 0x00000001ff5a6807 */ /* 0x008fe20004800000 */
[----:B----4-:R-:W-:Y:S06]  /*6930*/  @!P6 BRA `(.L_x_97) ;  /* 0x000000000064e947 */ /* 0x010fec0003800000 */
[----:B------:R-:W-:Y:S01]  /*6940*/  @P5 IMAD R5, R76, 0x4, R83 ;  /* 0x000000044c055824 */ /* 0x000fe200078e0253 */
[----:B------:R-:W-:Y:S01]  /*6950*/  ISETP.NE.AND P1, PT, R90, RZ, PT ;  /* 0x000000ff5a00720c */ /* 0x000fe20003f25270 */
[----:B------:R-:W-:Y:S01]  /*6960*/  IMAD.MOV.U32 R54, RZ, RZ, RZ ;  /* 0x000000ffff367224 */ /* 0x000fe200078e00ff */
[----:B------:R-:W-:Y:S01]  /*6970*/  BSSY B0, `(.L_x_98) ;  /* 0x000000d000007945 */ /* 0x000fe20003800000 */
[----:B------:R-:W-:Y:S01]  /*6980*/  @P5 IMAD.IADD R4, R75, 0x1, R5 ;  /* 0x000000014b045824 */ /* 0x000fe200078e0205 */
[----:B------:R-:W-:Y:S02]  /*6990*/  CS2R R50, SRZ ;  /* 0x0000000000327805 */ /* 0x000fe4000001ff00 */
[----:B------:R-:W-:Y:S02]  /*69a0*/  CS2R R48, SRZ ;  /* 0x0000000000307805 */ /* 0x000fe4000001ff00 */
[----:B------:R-:W-:Y:S02]  /*69b0*/  CS2R R52, SRZ ;  /* 0x0000000000347805 */ /* 0x000fe4000001ff00 */
[----:B------:R-:W-:Y:S02]  /*69c0*/  CS2R R42, SRZ ;  /* 0x00000000002a7805 */ /* 0x000fe4000001ff00 */
[----:B------:R-:W-:Y:S02]  /*69d0*/  CS2R R40, SRZ ;  /* 0x0000000000287805 */ /* 0x000fe4000001ff00 */
[----:B------:R-:W-:Y:S02]  /*69e0*/  CS2R R46, SRZ ;  /* 0x00000000002e7805 */ /* 0x000fe4000001ff00 */
[----:B------:R-:W-:Y:S01]  /*69f0*/  CS2R R44, SRZ ;  /* 0x00000000002c7805 */ /* 0x000fe2000001ff00 */
[----:B------:R-:W-:Y:S06]  /*6a00*/  @P1 BRA `(.L_x_99) ;  /* 0x00000000000c1947 */ /* 0x000fec0003800000 */
[----:B------:R-:W-:Y:S04]  /*6a10*/  SHF.L.U32 R3, RZ, 0x1f, RZ ;  /* 0x0000001fff037819 */ /* 0x000fe800000006ff */
[----:B------:R-:W1:Y:S02]  /*6a20*/  SYNCS.PHASECHK.TRANS64.TRYWAIT P1, [UR36+0x20], R3 ;  /* 0x00002003ff0075a7 */ /* 0x000e640008021124 */
[----:B-1----:R-:W-:Y:S05]  /*6a30*/  @!P1 BRA `(.L_x_100) ;  /* 0x0000004800789947 */ /* 0x002fea0003800000 */
.L_x_99:
[----:B------:R-:W-:Y:S05]  /*6a40*/  BSYNC B0 ;  /* 0x0000000000007941 */ /* 0x000fea0003800000 */
.L_x_98:
[----:B------:R-:W-:Y:S01]  /*6a50*/  ISETP.NE.AND P1, PT, R91, RZ, PT ;  /* 0x000000ff5b00720c */ /* 0x000fe20003f25270 */
[----:B------:R-:W-:Y:S11]  /*6a60*/  HFMA2 R88, -RZ, RZ, 0, 5.9604644775390625e-08 ;  /* 0x00000001ff587431 */ /* 0x000ff600000001ff */
[----:B------:R-:W-:Y:S01]  /*6a70*/  @!UPT UIADD3 URZ, UPT, UPT, URZ, URZ, URZ ;  /* 0x000000fffffff290 */ /* 0x000fe2000fffe0ff */
[----:B------:R-:W-:Y:S05]  /*6a80*/  @P1 WARPSYNC.ALL ;  /* 0x0000000000001948 */ /* 0x000fea0003800000 */
[----:B------:R3:W4:Y:S04]  /*6a90*/  @P1 LDSM.16.M88.4 R48, [R5] ;  /* 0x000000000530183b */ /* 0x0007280000000200 */
[----:B------:R3:W1:Y:S04]  /*6aa0*/  @P1 LDSM.16.M88.4 R52, [R4] ;  /* 0x000000000434183b */ /* 0x0006680000000200 */
[----:B------:R3:W1:Y:S04]  /*6ab0*/  @P1 LDSM.16.M88.4 R40, [R89+UR36+0x400] ;  /* 0x000400245928183b */ /* 0x0006680008000200 */
[----:B------:R3:W1:Y:S02]  /*6ac0*/  @P1 LDSM.16.M88.4 R44, [R82+0x400] ;  /* 0x00040000522c183b */ /* 0x0006640000000200 */
.L_x_97:
[----:B------:R-:W-:Y:S05]  /*6ad0*/  BSYNC B1 ;  /* 0x0000000000017941 */ /* 0x000fea0003800000 */
.L_x_96:
[----:B-1----:R-:W-:Y:S04]  /*6ae0*/  SHF.R.U32.HI R0, RZ, 0x15, R34 ;  /* 0x00000015ff007819 */ /* 0x002fe80000011622 */
[----:B------:R-:W-:Y:S01]  /*6af0*/  LOP3.LUT P1, RZ, R0, 0x3, R70, 0x48, !PT ;  /* 0x0000000300ff7812 */ /* 0x000fe20007824846 */
[----:B------:R-:W-:Y:S01]  /*6b00*/  @!UPT UIADD3 URZ, UPT, UPT, URZ, URZ, URZ ;  /* 0x000000fffffff290 */ /* 0x000fe2000fffe0ff */
[----:B--2---:R-:W-:Y:S11]  /*6b10*/  @P0 BRA `(.L_x_101) ;  /* 0x0000000000080947 */ /* 0x004ff60003800000 */
[----:B------:R-:W1:Y:S02]  /*6b20*/  SYNCS.PHASECHK.TRANS64.TRYWAIT P0, [R86+URZ+0x90], R2 ;  /* 0x00009002560075a7 */ /* 0x000e6400080011ff */
[----:B-1----:R-:W-:Y:S05]  /*6b30*/  @!P0 BRA `(.L_x_102) ;  /* 0x0000004800508947 */ /* 0x002fea0003800000 */
.L_x_101:
[----:B------:R-:W-:Y:S05]  /*6b40*/  @!P1 BRA `(.L_x_103) ;  /* 0x0000000000409947 */ /* 0x000fea0003800000 */
[----:B------:R-:W3:Y:S01]  /*6b50*/  LDCU.64 UR8, c[0x4][0x70] ;  /* 0x01000e00ff0877ac */ /* 0x000ee20008000a00 */
[----:B------:R-:W-:Y:S01]  /*6b60*/  MOV R3, 0x0 ;  /* 0x0000000000037802 */ /* 0x000fe20000000f00 */
[----:B------:R-:W-:Y:S02]  /*6b70*/  HFMA2 R12, -RZ, RZ, 0, 5.9604644775390625e-08 ;  /* 0x00000001ff0c7431 */ /* 0x000fe400000001ff */
[----:B------:R-:W-:Y:S02]  /*6b80*/  IMAD.MOV.U32 R8, RZ, RZ, 0x192 ;  /* 0x00000192ff087424 */ /* 0x000fe400078e00ff */
[----:B------:R-:W-:Y:S01]  /*6b90*/  IMAD.MOV.U32 R13, RZ, RZ, RZ ;  /* 0x000000ffff0d7224 */ /* 0x000fe200078e00ff */
[----:B------:R-:W2:Y:S01]  /*6ba0*/  LDCU.64 UR6, c[0x4][0x78] ;  /* 0x01000f00ff0677ac */ /* 0x000ea20008000a00 */
[----:B-1----:R-:W1:Y:S01]  /*6bb0*/  LDC.64 R2, c[0x4][R3] ;  /* 0x0100000003027b82 */ /* 0x002e620000000a00 */
[----:B------:R-:W5:Y:S01]  /*6bc0*/  LDCU.64 UR4, c[0x4][0x10] ;  /* 0x01000200ff0477ac */ /* 0x000f620008000a00 */
[----:B---3--:R-:W-:Y:S01]  /*6bd0*/  MOV R5, UR9 ;  /* 0x0000000900057c02 */ /* 0x008fe20008000f00 */
[----:B------:R-:W-:Y:S01]  /*6be0*/  IMAD.U32 R4, RZ, RZ, UR8 ;  /* 0x00000008ff047e24 */ /* 0x000fe2000f8e00ff */
[----:B--2---:R-:W-:Y:S01]  /*6bf0*/  MOV R7, UR7 ;  /* 0x0000000700077c02 */ /* 0x004fe20008000f00 */
[----:B------:R-:W-:Y:S01]  /*6c00*/  IMAD.U32 R6, RZ, RZ, UR6 ;  /* 0x00000006ff067e24 */ /* 0x000fe2000f8e00ff */
[----:B-----5:R-:W-:Y:S01]  /*6c10*/  MOV R11, UR5 ;  /* 0x00000005000b7c02 */ /* 0x020fe20008000f00 */
[----:B------:R-:W-:Y:S02]  /*6c20*/  IMAD.U32 R10, RZ, RZ, UR4 ;  /* 0x00000004ff0a7e24 */ /* 0x000fe4000f8e00ff */
[----:B------:R-:W-:Y:S07]  /*6c30*/  LEPC R20, `(.L_x_103) ;  /* 0x000000001014794e */ /* 0x000fee0000000000 */
[----:B-1--4-:R-:W-:Y:S05]  /*6c40*/  CALL.ABS.NOINC R2 ;  /* 0x0000000002007343 */ /* 0x012fea0003c00000 */
.L_x_103:
[----:B------:R-:W-:Y:S05]  /*6c50*/  WARPSYNC.ALL ;  /* 0x0000000000007948 */ /* 0x000fea0003800000 */
[----:B------:R-:W-:Y:S01]  /*6c60*/  R2UR UR4, R34 ;  /* 0x00000000220472ca */ /* 0x000fe200000e0000 */
[----:B------:R-:W-:Y:S01]  /*6c70*/  BSSY.RECONVERGENT B0, `(.L_x_104) ;  /* 0x000003c000007945 */ /* 0x000fe20003800200 */
[----:B------:R-:W-:Y:S02]  /*6c80*/  SHF.L.U32 R87, R76, 0x2, RZ ;  /* 0x000000024c577819 */ /* 0x000fe400000006ff */
[----:B------:R-:W-:Y:S02]  /*6c90*/  ISETP.NE.AND P0, PT, R77, RZ, PT ;  /* 0x000000ff4d00720c */ /* 0x000fe40003f05270 */
[----:B------:R-:W-:Y:S04]  /*6ca0*/  IADD3 R83, PT, PT, R83, R87, RZ ;  /* 0x0000005753537210 */ /* 0x000fe80007ffe0ff */
[----:B------:R-:W-:Y:S03]  /*6cb0*/  IADD3 R85, PT, PT, R75, R83, RZ ;  /* 0x000000534b557210 */ /* 0x000fe60007ffe0ff */
[----:B---3--:R-:W2:Y:S02]  /*6cc0*/  LDTM.16dp128bit.x8 R4, tmem[UR4] ;  /* 0x00000004000479ee */ /* 0x008ea40008180000 */
[C---:B--2---:R-:W-:Y:S01]  /*6cd0*/  FMUL R0, R33.reuse, R4 ;  /* 0x0000000421007220 */ /* 0x044fe20000400000 */
[C---:B-1----:R-:W-:Y:S01]  /*6ce0*/  FMUL R2, R33.reuse, R5 ;  /* 0x0000000521027220 */ /* 0x042fe20000400000 */
[C---:B------:R-:W-:Y:S01]  /*6cf0*/  FMUL R3, R33.reuse, R6 ;  /* 0x0000000621037220 */ /* 0x040fe20000400000 */
[----:B------:R-:W-:Y:S01]  /*6d00*/  FMUL R7, R33, R7 ;  /* 0x0000000721077220 */ /* 0x000fe20000400000 */
[----:B------:R-:W-:Y:S01]  /*6d10*/  FFMA R36, R35, R40, R0 ;  /* 0x0000002823247223 */ /* 0x000fe20000000000 */
        /* <DEDUP_REMOVED lines=10> */
[----:B------:R1:W-:Y:S01]  /*6dc0*/  STSM.16.M88.4 [R84+0x400], R36 ;  /* 0x0004002454007844 */ /* 0x0003e20000000200 */
[----:B------:R-:W-:Y:S01]  /*6dd0*/  FMUL R9, R33, R13 ;  /* 0x0000000d21097220 */ /* 0x000fe20000400000 */
[----:B------:R-:W-:Y:S01]  /*6de0*/  FFMA R6, R35, R46, R6 ;  /* 0x0000002e23067223 */ /* 0x000fe20000000006 */
[----:B------:R-:W-:Y:S01]  /*6df0*/  FMUL R10, R33, R14 ;  /* 0x0000000e210a7220 */ /* 0x000fe20000400000 */
[----:B------:R-:W-:Y:S01]  /*6e00*/  FFMA R7, R35, R47, R11 ;  /* 0x0000002f23077223 */ /* 0x000fe2000000000b */
[----:B------:R-:W-:Y:S01]  /*6e10*/  FMUL R15, R33, R15 ;  /* 0x0000000f210f7220 */ /* 0x000fe20000400000 */
[----:B----4-:R-:W-:Y:S01]  /*6e20*/  FFMA R8, R35, R48, R8 ;  /* 0x0000003023087223 */ /* 0x010fe20000000008 */
        /* <DEDUP_REMOVED lines=8> */
[C---:B------:R-:W-:Y:S01]  /*6eb0*/  FFMA R12, R35.reuse, R52, R12 ;  /* 0x00000034230c7223 */ /* 0x040fe2000000000c */
[C---:B------:R-:W-:Y:S01]  /*6ec0*/  FFMA R13, R35.reuse, R53, R13 ;  /* 0x00000035230d7223 */ /* 0x040fe2000000000d */
[C---:B------:R-:W-:Y:S01]  /*6ed0*/  FFMA R14, R35.reuse, R54, R14 ;  /* 0x00000036230e7223 */ /* 0x040fe2000000000e */
[----:B------:R1:W-:Y:S01]  /*6ee0*/  STSM.16.M88.4 [R83], R8 ;  /* 0x0000000853007844 */ /* 0x0003e20000000200 */
[----:B------:R-:W-:Y:S05]  /*6ef0*/  FFMA R15, R35, R55, R19 ;  /* 0x00000037230f7223 */ /* 0x000fea0000000013 */
[----:B------:R1:W-:Y:S01]  /*6f00*/  STSM.16.M88.4 [R85], R12 ;  /* 0x0000000c55007844 */ /* 0x0003e20000000200 */
[----:B------:R-:W-:Y:S01]  /*6f10*/  @!PT LDS RZ, [RZ] ;  /* 0x00000000fffff984 */ /* 0x000fe20000000800 */
[----:B------:R-:W-:Y:S01]  /*6f20*/  @!PT LDS RZ, [RZ] ;  /* 0x00000000fffff984 */ /* 0x000fe20000000800 */
[----:B------:R-:W-:Y:S01]  /*6f30*/  @!PT LDS RZ, [RZ] ;  /* 0x00000000fffff984 */ /* 0x000fe20000000800 */
[----:B------:R-:W-:Y:S01]  /*6f40*/  @!PT LDS RZ, [RZ] ;  /* 0x00000000fffff984 */ /* 0x000fe20000000800 */
[----:B------:R2:W-:Y:S06]  /*6f50*/  MEMBAR.ALL.CTA ;  /* 0x0000000000007992 */ /* 0x0005ec0000008000 */
[----:B--2---:R-:W2:Y:S02]  /*6f60*/  FENCE.VIEW.ASYNC.S ;  /* 0x00000000000073c6 */ /* 0x004ea40000000000 */
[----:B--2---:R-:W-:Y:S06]  /*6f70*/  BAR.SYNC.DEFER_BLOCKING 0x1, 0x80 ;  /* 0x0042000000007b1d */ /* 0x004fec0000010000 */
[----:B------:R-:W-:Y:S05]  /*6f80*/  @P0 BRA `(.L_x_105) ;  /* 0x0000000000280947 */ /* 0x000fea0003800000 */
[----:B------:R-:W-:Y:S01]  /*6f90*/  UIADD3 UR4, UPT, UPT, UR36, 0x400, URZ ;  /* 0x0000040024047890 */ /* 0x000fe2000fffe0ff */
[----:B------:R-:W-:Y:S01]  /*6fa0*/  R2UR UR43, R65 ;  /* 0x00000000412b72ca */ /* 0x000fe200000e0000 */
[----:B------:R-:W-:Y:S04]  /*6fb0*/  UIADD3 UR6, UP0, UPT, UR50, 0x680, URZ ;  /* 0x0000068032067890 */ /* 0x000fe8000ff1e0ff */
[----:B------:R-:W-:Y:S01]  /*6fc0*/  IMAD.U32 R71, RZ, RZ, UR4 ;  /* 0x00000004ff477e24 */ /* 0x000fe2000f8e00ff */
[----:B------:R-:W-:Y:S04]  /*6fd0*/  UIADD3.X UR7, UPT, UPT, URZ, UR51, URZ, UP0, !UPT ;  /* 0x00000033ff077290 */ /* 0x000fe800087fe4ff */
[----:B------:R-:W-:Y:S11]  /*6fe0*/  R2UR UR40, R71 ;  /* 0x00000000472872ca */ /* 0x000ff600000e0000 */
[----:B------:R-:W-:Y:S02]  /*6ff0*/  @!UPT UIADD3 URZ, UPT, UPT, URZ, URZ, URZ ;  /* 0x000000fffffff290 */ /* 0x000fe4000fffe0ff */
[----:B------:R2:W-:Y:S01]  /*7000*/  UTMASTG.3D [UR40], [UR6] ;  /* 0x00000028060073b5 */ /* 0x0005e20008010000 */
[----:B------:R0:W-:Y:S01]  /*7010*/  UTMACMDFLUSH ;  /* 0x00000000000079b7 */ /* 0x0001e20000000000 */
[----:B--2---:R-:W-:Y:S04]  /*7020*/  DEPBAR.LE SB0, 0x1 ;  /* 0x000080400000791a */ /* 0x004fe80000000000 */
.L_x_105:
[----:B------:R-:W-:Y:S05]  /*7030*/  BSYNC.RECONVERGENT B0 ;  /* 0x0000000000007941 */ /* 0x000fea0003800200 */
.L_x_104:
[----:B------:R-:W-:Y:S01]  /*7040*/  BAR.SYNC.DEFER_BLOCKING 0x1, 0x80 ;  /* 0x0042000000007b1d */ /* 0x000fe20000010000 */
[----:B------:R-:W-:Y:S01]  /*7050*/  ISETP.NE.AND P1, PT, R81, RZ, PT ;  /* 0x000000ff5100720c */ /* 0x000fe20003f25270 */
[----:B------:R-:W-:Y:S01]  /*7060*/  UISETP.NE.AND UP0, UPT, UR48, URZ, UPT ;  /* 0x000000ff3000728c */ /* 0x000fe2000bf05270 */
[----:B------:R-:W-:Y:S11]  /*7070*/  LEA R2, R88, UR36, 0x3 ;  /* 0x0000002458027c11 */ /* 0x000ff6000f8e18ff */
[----:B------:R-:W-:Y:S01]  /*7080*/  @P1 SHF.L.U32 R3, RZ, 0x1f, RZ ;  /* 0x0000001fff031819 */ /* 0x000fe200000006ff */
[----:B------:R-:W-:Y:S06]  /*7090*/  BRA.U !UP0, `(.L_x_106) ;  /* 0x0000000108247547 */ /* 0x000fec000b800000 */
[----:B-1----:R-:W-:Y:S01]  /*70a0*/  IMAD.U32 R4, RZ, RZ, UR52 ;  /* 0x00000034ff047e24 */ /* 0x002fe2000f8e00ff */
[----:B------:R-:W-:Y:S01]  /*70b0*/  MOV R0, UR37 ;  /* 0x0000002500007c02 */ /* 0x000fe20008000f00 */
[----:B------:R-:W-:Y:S03]  /*70c0*/  UIADD3 UR52, UPT, UPT, UR52, 0x1, URZ ;  /* 0x0000000134347890 */ /* 0x000fe6000fffe0ff */
[----:B------:R-:W-:Y:S01]  /*70d0*/  @P1 LEA R4, R4, UR36, 0x3 ;  /* 0x0000002404041c11 */ /* 0x000fe2000f8e18ff */
[----:B------:R-:W-:Y:S04]  /*70e0*/  UISETP.NE.AND UP0, UPT, UR52, 0x4, UPT ;  /* 0x000000043400788c */ /* 0x000fe8000bf05270 */
[----:B------:R-:W-:Y:S01]  /*70f0*/  @P1 VIADD R4, R4, 0x40 ;  /* 0x0000004004041836 */ /* 0x000fe20000000000 */
[----:B------:R-:W-:Y:S04]  /*7100*/  USEL UR52, UR52, URZ, UP0 ;  /* 0x000000ff34347287 */ /* 0x000fe80008000000 */
[----:B------:R-:W-:Y:S04]  /*7110*/  @P1 PRMT R0, R0, 0x654, R4 ;  /* 0x0000065400001816 */ /* 0x000fe80000000004 */
[----:B------:R2:W-:Y:S04]  /*7120*/  @P1 SYNCS.ARRIVE.TRANS64.RED.A1T0 RZ, [R0+URZ], RZ ;  /* 0x000000ff00ff19a7 */ /* 0x0005e800081004ff */
.L_x_106:
[----:B------:R-:W3:Y:S01]  /*7130*/  @P1 SYNCS.PHASECHK.TRANS64.TRYWAIT P0, [R2+URZ+0x20], R3 ;  /* 0x00002003020015a7 */ /* 0x000ee200080011ff */
[----:B------:R-:W-:Y:S01]  /*7140*/  BSSY B1, `(.L_x_107) ;  /* 0x0000017000017945 */ /* 0x000fe20003800000 */
[----:B---3--:R-:W-:Y:S03]  /*7150*/  @P1 SEL R90, RZ, 0x1, !P0 ;  /* 0x00000001ff5a1807 */ /* 0x008fe60004000000 */
[----:B------:R-:W-:Y:S05]  /*7160*/  @!P1 BRA `(.L_x_108) ;  /* 0x0000000000509947 */ /* 0x000fea0003800000 */
[----:B------:R-:W-:Y:S01]  /*7170*/  ISETP.NE.AND P1, PT, R91, RZ, PT ;  /* 0x000000ff5b00720c */ /* 0x000fe20003f25270 */
[----:B------:R-:W-:Y:S01]  /*7180*/  BSSY B0, `(.L_x_109) ;  /* 0x000000a000007945 */ /* 0x000fe20003800000 */
[----:B------:R-:W-:Y:S11]  /*7190*/  ISETP.NE.AND P0, PT, R90, RZ, PT ;  /* 0x000000ff5a00720c */ /* 0x000ff60003f05270 */
[----:B-1----:R-:W-:Y:S04]  /*71a0*/  @P1 IMAD R5, R88, 0x2000, R89 ;  /* 0x0000200058051824 */ /* 0x002fe800078e0259 */
[----:B------:R-:W-:Y:S05]  /*71b0*/  @P1 VIADD R4, R5, UR36 ;  /* 0x0000002405041c36 */ /* 0x000fea0008000000 */
[----:B------:R-:W-:Y:S01]  /*71c0*/  @P1 IADD3 R3, PT, PT, R87, R4, RZ ;  /* 0x0000000457031210 */ /* 0x000fe20007ffe0ff */
[----:B------:R-:W-:Y:S01]  /*71d0*/  @P1 IMAD.IADD R4, R75, 0x1, R4 ;  /* 0x000000014b041824 */ /* 0x000fe200078e0204 */
[----:B------:R-:W-:Y:S06]  /*71e0*/  @P0 BRA `(.L_x_110) ;  /* 0x00000000000c0947 */ /* 0x000fec0003800000 */
[----:B--2---:R-:W-:Y:S04]  /*71f0*/  SHF.L.U32 R0, RZ, 0x1f, RZ ;  /* 0x0000001fff007819 */ /* 0x004fe800000006ff */
[----:B------:R-:W1:Y:S02]  /*7200*/  SYNCS.PHASECHK.TRANS64.TRYWAIT P0, [R2+URZ+0x20], R0 ;  /* 0x00002000020075a7 */ /* 0x000e6400080011ff */
[----:B-1----:R-:W-:Y:S05]  /*7210*/  @!P0 BRA `(.L_x_111) ;  /* 0x0000004000ac8947 */ /* 0x002fea0003800000 */
.L_x_110:
[----:B------:R-:W-:Y:S05]  /*7220*/  BSYNC B0 ;  /* 0x0000000000007941 */ /* 0x000fea0003800000 */
.L_x_109:
[----:B------:R-:W-:Y:S02]  /*7230*/  ISETP.NE.AND P0, PT, R91, RZ, PT ;  /* 0x000000ff5b00720c */ /* 0x000fe40003f05270 */
[----:B------:R-:W-:Y:S11]  /*7240*/  IADD3 R88, PT, PT, R88, 0x1, RZ ;  /* 0x0000000158587810 */ /* 0x000ff60007ffe0ff */
[----:B-12---:R-:W-:Y:S01]  /*7250*/  @P0 IMAD.IADD R0, R75, 0x1, R3 ;  /* 0x000000014b000824 */ /* 0x006fe200078e0203 */
[----:B------:R-:W-:Y:S05]  /*7260*/  @P0 WARPSYNC.ALL ;  /* 0x0000000000000948 */ /* 0x000fea0003800000 */
[----:B------:R3:W4:Y:S04]  /*7270*/  @P0 LDSM.16.M88.4 R40, [R5+UR36+0x400] ;  /* 0x000400240528083b */ /* 0x0007280008000200 */
[----:B------:R3:W1:Y:S04]  /*7280*/  @P0 LDSM.16.M88.4 R44, [R4+0x400] ;  /* 0x00040000042c083b */ /* 0x0006680000000200 */
[----:B------:R3:W2:Y:S04]  /*7290*/  @P0 LDSM.16.M88.4 R48, [R3+0x400] ;  /* 0x000400000330083b */ /* 0x0006a80000000200 */
[----:B------:R3:W1:Y:S02]  /*72a0*/  @P0 LDSM.16.M88.4 R52, [R0+0x400] ;  /* 0x000400000034083b */ /* 0x0006640000000200 */
.L_x_108:
[----:B------:R-:W-:Y:S05]  /*72b0*/  BSYNC B1 ;  /* 0x0000000000017941 */ /* 0x000fea0003800000 */
.L_x_107:
[----:B--23--:R-:W-:Y:S05]  /*72c0*/  VIADD R0, R34, 0x20 ;  /* 0x0000002022007836 */ /* 0x00cfea0000000000 */
[----:B------:R-:W-:Y:S04]  /*72d0*/  SHF.R.U32.HI R0, RZ, 0x15, R0 ;  /* 0x00000015ff007819 */ /* 0x000fe80000011600 */
[----:B------:R-:W-:Y:S11]  /*72e0*/  LOP3.LUT P0, RZ, R0, 0x3, R70, 0x48, !PT ;  /* 0x0000000300ff7812 */ /* 0x000ff60007804846 */
[----:B------:R-:W-:Y:S02]  /*72f0*/  @!UPT UIADD3 URZ, UPT, UPT, URZ, URZ, URZ ;  /* 0x000000fffffff290 */ /* 0x000fe4000fffe0ff */
[----:B------:R-:W-:Y:S05]  /*7300*/  @!P0 BRA `(.L_x_112) ;  /* 0x0000000000408947 */ /* 0x000fea0003800000 */
[----:B------:R-:W2:Y:S01]  /*7310*/  LDCU.64 UR8, c[0x4][0x70] ;  /* 0x01000e00ff0877ac */ /* 0x000ea20008000a00 */
[----:B------:R-:W-:Y:S01]  /*7320*/  MOV R3, 0x0 ;  /* 0x0000000000037802 */ /* 0x000fe20000000f00 */
[----:B-1----:R-:W-:Y:S02]  /*7330*/  HFMA2 R12, -RZ, RZ, 0, 5.9604644775390625e-08 ;  /* 0x00000001ff0c7431 */ /* 0x002fe400000001ff */
[----:B------:R-:W-:Y:S02]  /*7340*/  IMAD.MOV.U32 R8, RZ, RZ, 0x192 ;  /* 0x00000192ff087424 */ /* 0x000fe400078e00ff */
[----:B------:R-:W-:Y:S01]  /*7350*/  IMAD.MOV.U32 R13, RZ, RZ, RZ ;  /* 0x000000ffff0d7224 */ /* 0x000fe200078e00ff */
[----:B------:R-:W1:Y:S01]  /*7360*/  LDCU.64 UR6, c[0x4][0x78] ;  /* 0x01000f00ff0677ac */ /* 0x000e620008000a00 */
[----:B------:R-:W3:Y:S01]  /*7370*/  LDC.64 R2, c[0x4][R3] ;  /* 0x0100000003027b82 */ /* 0x000ee20000000a00 */
[----:B------:R-:W5:Y:S01]  /*7380*/  LDCU.64 UR4, c[0x4][0x10] ;  /* 0x01000200ff0477ac */ /* 0x000f620008000a00 */
[----:B--2---:R-:W-:Y:S01]  /*7390*/  MOV R5, UR9 ;  /* 0x0000000900057c02 */ /* 0x004fe20008000f00 */
[----:B------:R-:W-:Y:S01]  /*73a0*/  IMAD.U32 R4, RZ, RZ, UR8 ;  /* 0x00000008ff047e24 */ /* 0x000fe2000f8e00ff */
[----:B-1----:R-:W-:Y:S01]  /*73b0*/  MOV R7, UR7 ;  /* 0x0000000700077c02 */ /* 0x002fe20008000f00 */
[----:B------:R-:W-:Y:S01]  /*73c0*/  IMAD.U32 R6, RZ, RZ, UR6 ;  /* 0x00000006ff067e24 */ /* 0x000fe2000f8e00ff */
[----:B-----5:R-:W-:Y:S01]  /*73d0*/  MOV R11, UR5 ;  /* 0x00000005000b7c02 */ /* 0x020fe20008000f00 */
[----:B------:R-:W-:Y:S02]  /*73e0*/  IMAD.U32 R10, RZ, RZ, UR4 ;  /* 0x00000004ff0a7e24 */ /* 0x000fe4000f8e00ff */
[----:B------:R-:W-:Y:S07]  /*73f0*/  LEPC R20, `(.L_x_112) ;  /* 0x000000001014794e */ /* 0x000fee0000000000 */
[----:B---34-:R-:W-:Y:S05]  /*7400*/  CALL.ABS.NOINC R2 ;  /* 0x0000000002007343 */ /* 0x018fea0003c00000 */
.L_x_112:
[----:B------:R-:W-:Y:S05]  /*7410*/  WARPSYNC.ALL ;  /* 0x0000000000007948 */ /* 0x000fea0003800000 */
[----:B------:R-:W-:Y:S01]  /*7420*/  R2UR UR4, R34 ;  /* 0x00000000220472ca */ /* 0x000fe200000e0000 */
[----:B------:R-:W-:Y:S01]  /*7430*/  BSSY.RECONVERGENT B0, `(.L_x_113) ;  /* 0x0000040000007945 */ /* 0x000fe20003800200 */
[----:B------:R-:W-:Y:S02]  /*7440*/  ISETP.NE.AND P6, PT, R81, RZ, PT ;  /* 0x000000ff5100720c */ /* 0x000fe40003fc5270 */
[----:B------:R-:W-:Y:S02]  /*7450*/  ISETP.NE.AND P0, PT, R77, RZ, PT ;  /* 0x000000ff4d00720c */ /* 0x000fe40003f05270 */
[----:B------:R-:W-:Y:S07]  /*7460*/  MOV R20, UR52 ;  /* 0x0000003400147c02 */ /* 0x000fee0008000f00 */
[----:B-1----:R-:W1:Y:S02]  /*7470*/  LDTM.16dp128bit.x8 R4, tmem[UR4+0x20] ;  /* 0x00002004000479ee */ /* 0x002e640008180000 */
[----:B------:R-:W-:Y:S01]  /*7480*/  @P6 LEA R20, R20, UR36, 0x3 ;  /* 0x0000002414146c11 */ /* 0x000fe2000f8e18ff */
[C---:B-1----:R-:W-:Y:S01]  /*7490*/  FMUL R0, R33.reuse, R4 ;  /* 0x0000000421007220 */ /* 0x042fe20000400000 */
[C---:B------:R-:W-:Y:S01]  /*74a0*/  FMUL R2, R33.reuse, R5 ;  /* 0x0000000521027220 */ /* 0x040fe20000400000 */
[C---:B------:R-:W-:Y:S01]  /*74b0*/  FMUL R3, R33.reuse, R6 ;  /* 0x0000000621037220 */ /* 0x040fe20000400000 */
[----:B------:R-:W-:Y:S01]  /*74c0*/  FMUL R7, R33, R7 ;  /* 0x0000000721077220 */ /* 0x000fe20000400000 */
[----:B----4-:R-:W-:Y:S01]  /*74d0*/  FFMA R36, R35, R40, R0 ;  /* 0x0000002823247223 */ /* 0x010fe20000000000 */
        /* <DEDUP_REMOVED lines=28> */
[----:B------:R1:W-:Y:S01]  /*76a0*/  STSM.16.M88.4 [R83+0x2000], R8 ;  /* 0x0020000853007844 */ /* 0x0003e20000000200 */
[----:B------:R-:W-:Y:S01]  /*76b0*/  FFMA R15, R35, R55, R19 ;  /* 0x00000037230f7223 */ /* 0x000fe20000000013 */
[----:B------:R-:W-:Y:S02]  /*76c0*/  MOV R16, UR37 ;  /* 0x0000002500107c02 */ /* 0x000fe40008000f00 */
[----:B------:R-:W-:Y:S02]  /*76d0*/  @P6 IADD3 R17, PT, PT, R20, 0x40, RZ ;  /* 0x0000004014116810 */ /* 0x000fe40007ffe0ff */
[----:B------:R1:W-:Y:S01]  /*76e0*/  STSM.16.M88.4 [R85+0x2000], R12 ;  /* 0x0020000c55007844 */ /* 0x0003e20000000200 */
[----:B------:R-:W-:Y:S02]  /*76f0*/  LEA R0, R88, UR36, 0x3 ;  /* 0x0000002458007c11 */ /* 0x000fe4000f8e18ff */
[----:B------:R-:W-:Y:S01]  /*7700*/  @P6 PRMT R16, R16, 0x654, R17 ;  /* 0x0000065410106816 */ /* 0x000fe20000000011 */
[----:B------:R-:W-:Y:S01]  /*7710*/  @!PT LDS RZ, [RZ] ;  /* 0x00000000fffff984 */ /* 0x000fe20000000800 */
[----:B------:R-:W-:Y:S01]  /*7720*/  @!PT LDS RZ, [RZ] ;  /* 0x00000000fffff984 */ /* 0x000fe20000000800 */
[----:B------:R-:W-:Y:S01]  /*7730*/  @!PT LDS RZ, [RZ] ;  /* 0x00000000fffff984 */ /* 0x000fe20000000800 */
[----:B------:R-:W-:Y:S01]  /*7740*/  @!PT LDS RZ, [RZ] ;  /* 0x00000000fffff984 */ /* 0x000fe20000000800 */
[----:B------:R2:W-:Y:S06]  /*7750*/  MEMBAR.ALL.CTA ;  /* 0x0000000000007992 */ /* 0x0005ec0000008000 */
[----:B--2---:R-:W2:Y:S01]  /*7760*/  FENCE.VIEW.ASYNC.S ;  /* 0x00000000000073c6 */ /* 0x004ea20000000000 */
[----:B------:R-:W-:Y:S01]  /*7770*/  @P6 SHF.L.U32 R2, RZ, 0x1f, RZ ;  /* 0x0000001fff026819 */ /* 0x000fe200000006ff */
[----:B--2---:R-:W-:Y:S06]  /*7780*/  BAR.SYNC.DEFER_BLOCKING 0x1, 0x80 ;  /* 0x0042000000007b1d */ /* 0x004fec0000010000 */
[----:B------:R-:W-:Y:S05]  /*7790*/  @P0 BRA `(.L_x_114) ;  /* 0x0000000000240947 */ /* 0x000fea0003800000 */
[----:B------:R-:W-:Y:S01]  /*77a0*/  UIADD3 UR8, UP0, UPT, UR50, 0x680, URZ ;  /* 0x0000068032087890 */ /* 0x000fe2000ff1e0ff */
[----:B------:R-:W-:Y:S01]  /*77b0*/  R2UR UR7, R65 ;  /* 0x00000000410772ca */ /* 0x000fe200000e0000 */
[----:B------:R-:W-:Y:S02]  /*77c0*/  UIADD3 UR5, UPT, UPT, UR41, 0x20, URZ ;  /* 0x0000002029057890 */ /* 0x000fe4000fffe0ff */
[----:B------:R-:W-:Y:S02]  /*77d0*/  UIADD3 UR4, UPT, UPT, UR36, 0x2400, URZ ;  /* 0x0000240024047890 */ /* 0x000fe4000fffe0ff */
[----:B------:R-:W-:Y:S01]  /*77e0*/  UIADD3.X UR9, UPT, UPT, URZ, UR51, URZ, UP0, !UPT ;  /* 0x00000033ff097290 */ /* 0x000fe200087fe4ff */
[----:B------:R-:W-:Y:S08]  /*77f0*/  UMOV UR6, UR42 ;  /* 0x0000002a00067c82 */ /* 0x000ff00008000000 */
[----:B------:R2:W-:Y:S01]  /*7800*/  UTMASTG.3D [UR4], [UR8] ;  /* 0x00000004080073b5 */ /* 0x0005e20008010000 */
[----:B------:R0:W-:Y:S01]  /*7810*/  UTMACMDFLUSH ;  /* 0x00000000000079b7 */ /* 0x0001e20000000000 */
[----:B--2---:R-:W-:Y:S04]  /*7820*/  DEPBAR.LE SB0, 0x1 ;  /* 0x000080400000791a */ /* 0x004fe80000000000 */
.L_x_114:
[----:B------:R-:W-:Y:S05]  /*7830*/  BSYNC.RECONVERGENT B0 ;  /* 0x0000000000007941 */ /* 0x000fea0003800200 */
.L_x_113:
[----:B------:R-:W-:Y:S01]  /*7840*/  BAR.SYNC.DEFER_BLOCKING 0x1, 0x80 ;  /* 0x0042000000007b1d */ /* 0x000fe20000010000 */
[----:B------:R-:W-:Y:S04]  /*7850*/  UIADD3 UR40, UPT, UPT, UR52, 0x1, URZ ;  /* 0x0000000134287890 */ /* 0x000fe8000fffe0ff */
[----:B------:R-:W-:Y:S04]  /*7860*/  UISETP.NE.AND UP0, UPT, UR40, 0x4, UPT ;  /* 0x000000042800788c */ /* 0x000fe8000bf05270 */
[----:B------:R-:W-:Y:S01]  /*7870*/  USEL UR40, UR40, URZ, UP0 ;  /* 0x000000ff28287287 */ /* 0x000fe20008000000 */
[----:B------:R2:W-:Y:S01]  /*7880*/  @P6 SYNCS.ARRIVE.TRANS64.RED.A1T0 RZ, [R16+URZ], RZ ;  /* 0x000000ff10ff69a7 */ /* 0x0005e200081004ff */
[----:B------:R-:W-:Y:S01]  /*7890*/  BSSY B1, `(.L_x_115) ;  /* 0x0000018000017945 */ /* 0x000fe20003800000 */
[----:B------:R-:W3:Y:S02]  /*78a0*/  @P6 SYNCS.PHASECHK.TRANS64.TRYWAIT P0, [R0+URZ+0x20], R2 ;  /* 0x00002002000065a7 */ /* 0x000ee400080011ff */
[----:B---3--:R-:W-:Y:S01]  /*78b0*/  @P6 SEL R90, RZ, 0x1, !P0 ;  /* 0x00000001ff5a6807 */ /* 0x008fe20004000000 */
[----:B--2---:R-:W-:Y:S06]  /*78c0*/  @!P6 BRA `(.L_x_116) ;  /* 0x000000000050e947 */ /* 0x004fec0003800000 */
        /* <DEDUP_REMOVED lines=8> */
[----:B------:R-:W-:Y:S04]  /*7950*/  SHF.L.U32 R5, RZ, 0x1f, RZ ;  /* 0x0000001fff057819 */ /* 0x000fe800000006ff */
[----:B------:R-:W1:Y:S02]  /*7960*/  SYNCS.PHASECHK.TRANS64.TRYWAIT P0, [R0+URZ+0x20], R5 ;  /* 0x00002005000075a7 */ /* 0x000e6400080011ff */
[----:B-1----:R-:W-:Y:S05]  /*7970*/  @!P0 BRA `(.L_x_119) ;  /* 0x0000003800e88947 */ /* 0x002fea0003800000 */
.L_x_118:
[----:B------:R-:W-:Y:S05]  /*7980*/  BSYNC B0 ;  /* 0x0000000000007941 */ /* 0x000fea0003800000 */
.L_x_117:
[----:B------:R-:W-:Y:S02]  /*7990*/  ISETP.NE.AND P0, PT, R91, RZ, PT ;  /* 0x000000ff5b00720c */ /* 0x000fe40003f05270 */
[----:B------:R-:W-:Y:S11]  /*79a0*/  IADD3 R88, PT, PT, R88, 0x1, RZ ;  /* 0x0000000158587810 */ /* 0x000ff60007ffe0ff */
[----:B-1----:R-:W-:Y:S01]  /*79b0*/  @P0 IMAD.IADD R0, R75, 0x1, R2 ;  /* 0x000000014b000824 */ /* 0x002fe200078e0202 */
[----:B------:R-:W-:Y:S05]  /*79c0*/  @P0 WARPSYNC.ALL ;  /* 0x0000000000000948 */ /* 0x000fea0003800000 */
[----:B------:R2:W3:Y:S04]  /*79d0*/  @P0 LDSM.16.M88.4 R40, [R4+UR36+0x400] ;  /* 0x000400240428083b */ /* 0x0004e80008000200 */
[----:B------:R2:W4:Y:S04]  /*79e0*/  @P0 LDSM.16.M88.4 R44, [R3+0x400] ;  /* 0x00040000032c083b */ /* 0x0005280000000200 */
[----:B------:R2:W1:Y:S04]  /*79f0*/  @P0 LDSM.16.M88.4 R48, [R2+0x400] ;  /* 0x000400000230083b */ /* 0x0004680000000200 */
[----:B------:R2:W1:Y:S02]  /*7a00*/  @P0 LDSM.16.M88.4 R52, [R0+0x400] ;  /* 0x000400000034083b */ /* 0x0004640000000200 */
.L_x_116:
[----:B------:R-:W-:Y:S05]  /*7a10*/  BSYNC B1 ;  /* 0x0000000000017941 */ /* 0x000fea0003800000 */
.L_x_115:
[----:B--2---:R-:W-:Y:S05]  /*7a20*/  VIADD R0, R34, 0x40 ;  /* 0x0000004022007836 */ /* 0x004fea0000000000 */
        /* <DEDUP_REMOVED lines=20> */
.L_x_120:
        /* <DEDUP_REMOVED lines=12> */
[----:B---3--:R-:W-:Y:S01]  /*7c30*/  FFMA R36, R35, R40, R0 ;  /* 0x0000002823247223 */ /* 0x008fe20000000000 */
[----:B------:R-:W-:Y:S01]  /*7c40*/  FMUL R4, R33, R8 ;  /* 0x0000000821047220 */ /* 0x000fe20000400000 */
[----:B------:R-:W-:Y:S01]  /*7c50*/  FFMA R37, R35, R41, R2 ;  /* 0x0000002923257223 */ /* 0x000fe20000000002 */
        /* <DEDUP_REMOVED lines=51> */
.L_x_122:
[----:B------:R-:W-:Y:S05]  /*7f90*/  BSYNC.RECONVERGENT B0 ;  /* 0x0000000000007941 */ /* 0x000fea0003800200 */
.L_x_121:
[----:B------:R-:W-:Y:S01]  /*7fa0*/  BAR.SYNC.DEFER_BLOCKING 0x1, 0x80 ;  /* 0x0042000000007b1d */ /* 0x000fe20000010000 */
[----:B------:R-:W-:Y:S01]  /*7fb0*/  UIADD3 UR43, UPT, UPT, UR40, 0x1, URZ ;  /* 0x00000001282b7890 */ /* 0x000fe2000fffe0ff */
[----:B------:R-:W-:Y:S03]  /*7fc0*/  HFMA2 R92, -RZ, RZ, 0, 0 ;  /* 0x00000000ff5c7431 */ /* 0x000fe600000001ff */
        /* <DEDUP_REMOVED lines=18> */
.L_x_126:
[----:B------:R-:W-:Y:S05]  /*80f0*/  BSYNC B0 ;  /* 0x0000000000007941 */ /* 0x000fea0003800000 */
.L_x_125:
[----:B------:R-:W-:Y:S01]  /*8100*/  ISETP.NE.AND P0, PT, R91, RZ, PT ;  /* 0x000000ff5b00720c */ /* 0x000fe20003f05270 */
[----:B------:R-:W-:Y:S11]  /*8110*/  VIADD R88, R88, 0x1 ;  /* 0x0000000158587836 */ /* 0x000ff60000000000 */
[----:B------:R-:W-:Y:S01]  /*8120*/  @!UPT UIADD3 URZ, UPT, UPT, URZ, URZ, URZ ;  /* 0x000000fffffff290 */ /* 0x000fe2000fffe0ff */
[----:B-1----:R-:W-:Y:S01]  /*8130*/  @P0 IMAD.IADD R0, R75, 0x1, R2 ;  /* 0x000000014b000824 */ /* 0x002fe200078e0202 */
[----:B------:R-:W-:Y:S05]  /*8140*/  @P0 WARPSYNC.ALL ;  /* 0x0000000000000948 */ /* 0x000fea0003800000 */
[----:B------:R2:W3:Y:S04]  /*8150*/  @P0 LDSM.16.M88.4 R40, [R4+UR36+0x400] ;  /* 0x000400240428083b */ /* 0x0004e80008000200 */
[----:B------:R2:W4:Y:S04]  /*8160*/  @P0 LDSM.16.M88.4 R44, [R3+0x400] ;  /* 0x00040000032c083b */ /* 0x0005280000000200 */
[----:B------:R2:W1:Y:S04]  /*8170*/  @P0 LDSM.16.M88.4 R48, [R2+0x400] ;  /* 0x000400000230083b */ /* 0x0004680000000200 */
[----:B------:R2:W1:Y:S01]  /*8180*/  @P0 LDSM.16.M88.4 R52, [R0+0x400] ;  /* 0x000400000034083b */ /* 0x0004620000000200 */
[C---:B------:R-:W-:Y:S04]  /*8190*/  ISETP.NE.AND P0, PT, R88.reuse, 0x4, PT ;  /* 0x000000045800780c */ /* 0x040fe80003f05270 */
[----:B------:R-:W-:Y:S02]  /*81a0*/  SEL R88, R88, RZ, P0 ;  /* 0x000000ff58587207 */ /* 0x000fe40000000000 */
[----:B------:R-:W-:Y:S02]  /*81b0*/  SEL R92, RZ, 0x1, P0 ;  /* 0x00000001ff5c7807 */ /* 0x000fe40000000000 */
.L_x_124:
[----:B------:R-:W-:Y:S05]  /*81c0*/  BSYNC B1 ;  /* 0x0000000000017941 */ /* 0x000fea0003800000 */
.L_x_123:
        /* <DEDUP_REMOVED lines=21> */
.L_x_128:
        /* <DEDUP_REMOVED lines=54> */
[----:B------:R-:W-:Y:S01]  /*8680*/  @P6 SHF.L.U32 R2, R92, 0x1f, RZ ;  /* 0x0000001f5c026819 */ /* 0x000fe200000006ff */
        /* <DEDUP_REMOVED lines=11> */
.L_x_130:
[----:B------:R-:W-:Y:S05]  /*8740*/  BSYNC.RECONVERGENT B0 ;  /* 0x0000000000007941 */ /* 0x000fea0003800200 */
.L_x_129:
        /* <DEDUP_REMOVED lines=17> */
[----:B------:R-:W-:Y:S04]  /*8860*/  SHF.L.U32 R5, R92, 0x1f, RZ ;  /* 0x0000001f5c057819 */ /* 0x000fe800000006ff */
[----:B------:R-:W1:Y:S02]  /*8870*/  SYNCS.PHASECHK.TRANS64.TRYWAIT P0, [R0+URZ+0x20], R5 ;  /* 0x00002005000075a7 */ /* 0x000e6400080011ff */
[----:B-1----:R-:W-:Y:S05]  /*8880*/  @!P0 BRA `(.L_x_135) ;  /* 0x0000002c004c8947 */ /* 0x002fea0003800000 */
.L_x_134:
[----:B------:R-:W-:Y:S05]  /*8890*/  BSYNC B0 ;  /* 0x0000000000007941 */ /* 0x000fea0003800000 */
.L_x_133:
[----:B------:R-:W-:Y:S01]  /*88a0*/  ISETP.NE.AND P0, PT, R91, RZ, PT ;  /* 0x000000ff5b00720c */ /* 0x000fe20003f05270 */
[----:B------:R-:W-:Y:S11]  /*88b0*/  VIADD R88, R88, 0x1 ;  /* 0x0000000158587836 */ /* 0x000ff60000000000 */
[----:B------:R-:W-:Y:S01]  /*88c0*/  @!UPT UIADD3 URZ, UPT, UPT, URZ, URZ, URZ ;  /* 0x000000fffffff290 */ /* 0x000fe2000fffe0ff */
[----:B-1----:R-:W-:Y:S01]  /*88d0*/  @P0 IMAD.IADD R0, R75, 0x1, R2 ;  /* 0x000000014b000824 */ /* 0x002fe200078e0202 */
[----:B------:R-:W-:Y:S05]  /*88e0*/  @P0 WARPSYNC.ALL ;  /* 0x0000000000000948 */ /* 0x000fea0003800000 */
[----:B------:R-:W2:Y:S04]  /*88f0*/  @P0 LDSM.16.M88.4 R40, [R4+UR36+0x400] ;  /* 0x000400240428083b */ /* 0x000ea80008000200 */
[----:B------:R-:W3:Y:S04]  /*8900*/  @P0 LDSM.16.M88.4 R44, [R3+0x400] ;  /* 0x00040000032c083b */ /* 0x000ee80000000200 */
[----:B------:R-:W4:Y:S04]  /*8910*/  @P0 LDSM.16.M88.4 R48, [R2+0x400] ;  /* 0x000400000230083b */ /* 0x000f280000000200 */
[----:B------:R1:W2:Y:S01]  /*8920*/  @P0 LDSM.16.M88.4 R52, [R0+0x400] ;  /* 0x000400000034083b */ /* 0x0002a20000000200 */
[C---:B------:R-:W-:Y:S04]  /*8930*/  ISETP.NE.AND P0, PT, R88.reuse, 0x4, PT ;  /* 0x000000045800780c */ /* 0x040fe80003f05270 */
[----:B------:R-:W-:Y:S02]  /*8940*/  SEL R88, R88, RZ, P0 ;  /* 0x000000ff58587207 */ /* 0x000fe40000000000 */
[----:B-1----:R-:W-:Y:S04]  /*8950*/  SEL R0, RZ, 0x1, P0 ;  /* 0x00000001ff007807 */ /* 0x002fe80000000000 */
[----:B------:R-:W-:Y:S02]  /*8960*/  LOP3.LUT R92, R92, R0, RZ, 0x3c, !PT ;  /* 0x000000005c5c7212 */ /* 0x000fe400078e3cff */
.L_x_132:
[----:B------:R-:W-:Y:S05]  /*8970*/  BSYNC B1 ;  /* 0x0000000000017941 */ /* 0x000fea0003800000 */
.L_x_131:
[----:B------:R-:W-:Y:S05]  /*8980*/  VIADD R0, R34, 0x80 ;  /* 0x0000008022007836 */ /* 0x000fea0000000000 */
[----:B------:R-:W-:Y:S04]  /*8990*/  SHF.R.U32.HI R0, RZ, 0x15, R0 ;  /* 0x00000015ff007819 */ /* 0x000fe80000011600 */
[----:B------:R-:W-:Y:S11]  /*89a0*/  LOP3.LUT P0, RZ, R0, 0x3, R70, 0x48, !PT ;  /* 0x0000000300ff7812 */ /* 0x000ff60007804846 */
[----:B------:R-:W-:Y:S02]  /*89b0*/  @!UPT UIADD3 URZ, UPT, UPT, URZ, URZ, URZ ;  /* 0x000000fffffff290 */ /* 0x000fe4000fffe0ff */
[----:B------:R-:W-:Y:S05]  /*89c0*/  @!P0 BRA `(.L_x_136) ;  /* 0x0000000000408947 */ /* 0x000fea0003800000 */
[----:B------:R-:W5:Y:S01]  /*89d0*/  LDCU.64 UR8, c[0x4][0x70] ;  /* 0x01000e00ff0877ac */ /* 0x000f620008000a00 */
[----:B------:R-:W-:Y:S01]  /*89e0*/  MOV R3, 0x0 ;  /* 0x0000000000037802 */ /* 0x000fe20000000f00 */
[----:B-1----:R-:W-:Y:S02]  /*89f0*/  HFMA2 R12, -RZ, RZ, 0, 5.9604644775390625e-08 ;  /* 0x00000001ff0c7431 */ /* 0x002fe400000001ff */
[----:B------:R-:W-:Y:S02]  /*8a00*/  IMAD.MOV.U32 R8, RZ, RZ, 0x192 ;  /* 0x00000192ff087424 */ /* 0x000fe400078e00ff */
[----:B------:R-:W-:Y:S01]  /*8a10*/  IMAD.MOV.U32 R13, RZ, RZ, RZ ;  /* 0x000000ffff0d7224 */ /* 0x000fe200078e00ff */
[----:B------:R-:W1:Y:S01]  /*8a20*/  LDCU.64 UR6, c[0x4][0x78] ;  /* 0x01000f00ff0677ac */ /* 0x000e620008000a00 */
[----:B------:R-:W2:Y:S01]  /*8a30*/  LDC.64 R2, c[0x4][R3] ;  /* 0x0100000003027b82 */ /* 0x000ea20000000a00 */
[----:B------:R-:W3:Y:S01]  /*8a40*/  LDCU.64 UR4, c[0x4][0x10] ;  /* 0x01000200ff0477ac */ /* 0x000ee20008000a00 */
[----:B-----5:R-:W-:Y:S01]  /*8a50*/  MOV R5, UR9 ;  /* 0x0000000900057c02 */ /* 0x020fe20008000f00 */
[----:B------:R-:W-:Y:S01]  /*8a60*/  IMAD.U32 R4, RZ, RZ, UR8 ;  /* 0x00000008ff047e24 */ /* 0x000fe2000f8e00ff */
[----:B-1----:R-:W-:Y:S01]  /*8a70*/  MOV R7, UR7 ;  /* 0x0000000700077c02 */ /* 0x002fe20008000f00 */
[----:B------:R-:W-:Y:S01]  /*8a80*/  IMAD.U32 R6, RZ, RZ, UR6 ;  /* 0x00000006ff067e24 */ /* 0x000fe2000f8e00ff */
[----:B---3--:R-:W-:Y:S01]  /*8a90*/  MOV R11, UR5 ;  /* 0x00000005000b7c02 */ /* 0x008fe20008000f00 */
[----:B------:R-:W-:Y:S02]  /*8aa0*/  IMAD.U32 R10, RZ, RZ, UR4 ;  /* 0x00000004ff0a7e24 */ /* 0x000fe4000f8e00ff */
[----:B------:R-:W-:Y:S07]  /*8ab0*/  LEPC R20, `(.L_x_136) ;  /* 0x000000001014794e */ /* 0x000fee0000000000 */
[----:B--2-4-:R-:W-:Y:S05]  /*8ac0*/  CALL.ABS.NOINC R2 ;  /* 0x0000000002007343 */ /* 0x014fea0003c00000 */
.L_x_136:
        /* <DEDUP_REMOVED lines=12> */
[----:B--2---:R-:W-:Y:S01]  /*8b90*/  FFMA R36, R35, R40, R0 ;  /* 0x0000002823247223 */ /* 0x004fe20000000000 */
[----:B------:R-:W-:Y:S01]  /*8ba0*/  FMUL R4, R33, R8 ;  /* 0x0000000821047220 */ /* 0x000fe20000400000 */
[----:B------:R-:W-:Y:S01]  /*8bb0*/  FFMA R37, R35, R41, R2 ;  /* 0x0000002923257223 */ /* 0x000fe20000000002 */
[----:B------:R-:W-:Y:S01]  /*8bc0*/  FMUL R5, R33, R9 ;  /* 0x0000000921057220 */ /* 0x000fe20000400000 */
[----:B------:R-:W-:Y:S01]  /*8bd0*/  FFMA R38, R35, R42, R3 ;  /* 0x0000002a23267223 */ /* 0x000fe20000000003 */
[----:B------:R-:W-:Y:S01]  /*8be0*/  FMUL R6, R33, R10 ;  /* 0x0000000a21067220 */ /* 0x000fe20000400000 */
[----:B------:R-:W-:Y:S01]  /*8bf0*/  FFMA R39, R35, R43, R7 ;  /* 0x0000002b23277223 */ /* 0x000fe20000000007 */
[----:B------:R-:W-:Y:S01]  /*8c00*/  FMUL R11, R33, R11 ;  /* 0x0000000b210b7220 */ /* 0x000fe20000400000 */
[----:B---3--:R-:W-:Y:S01]  /*8c10*/  FFMA R4, R35, R44, R4 ;  /* 0x0000002c23047223 */ /* 0x008fe20000000004 */
        /* <DEDUP_REMOVED lines=21> */
[----:B------:R-:W-:Y:S01]  /*8d70*/  FFMA R15, R35, R55, R19 ;  /* 0x00000037230f7223 */ /* 0x000fe20000000013 */
[----:B------:R-:W-:Y:S02]  /*8d80*/  MOV R16, UR37 ;  /* 0x0000002500107c02 */ /* 0x000fe40008000f00 */
[----:B------:R-:W-:Y:S02]  /*8d90*/  @P6 IADD3 R17, PT, PT, R20, 0x40, RZ ;  /* 0x0000004014116810 */ /* 0x000fe40007ffe0ff */
[----:B------:R1:W-:Y:S01]  /*8da0*/  STSM.16.M88.4 [R85], R12 ;  /* 0x0000000c55007844 */ /* 0x0003e20000000200 */
        /* <DEDUP_REMOVED lines=11> */
[----:B------:R-:W-:Y:S01]  /*8e60*/  UIADD3 UR10, UPT, UPT, UR36, 0x400, URZ ;  /* 0x00000400240a7890 */ /* 0x000fe2000fffe0ff */
[----:B------:R-:W-:Y:S01]  /*8e70*/  R2UR UR7, R65 ;  /* 0x00000000410772ca */ /* 0x000fe200000e0000 */
[----:B------:R-:W-:Y:S02]  /*8e80*/  UIADD3 UR8, UP0, UPT, UR50, 0x680, URZ ;  /* 0x0000068032087890 */ /* 0x000fe4000ff1e0ff */
[----:B------:R-:W-:Y:S02]  /*8e90*/  UIADD3 UR5, UPT, UPT, UR41, 0x80, URZ ;  /* 0x0000008029057890 */ /* 0x000fe4000fffe0ff */
[----:B------:R-:W-:Y:S01]  /*8ea0*/  IMAD.U32 R71, RZ, RZ, UR10 ;  /* 0x0000000aff477e24 */ /* 0x000fe2000f8e00ff */
[----:B------:R-:W-:Y:S01]  /*8eb0*/  UIADD3.X UR9, UPT, UPT, URZ, UR51, URZ, UP0, !UPT ;  /* 0x00000033ff097290 */ /* 0x000fe200087fe4ff */
[----:B------:R-:W-:Y:S03]  /*8ec0*/  UMOV UR6, UR42 ;  /* 0x0000002a00067c82 */ /* 0x000fe60008000000 */
[----:B------:R-:W-:Y:S11]  /*8ed0*/  R2UR UR4, R71 ;  /* 0x00000000470472ca */ /* 0x000ff600000e0000 */
[----:B------:R-:W-:Y:S02]  /*8ee0*/  @!UPT UIADD3 URZ, UPT, UPT, URZ, URZ, URZ ;  /* 0x000000fffffff290 */ /* 0x000fe4000fffe0ff */
[----:B------:R2:W-:Y:S01]  /*8ef0*/  UTMASTG.3D [UR4], [UR8] ;  /* 0x00000004080073b5 */ /* 0x0005e20008010000 */
[----:B------:R0:W-:Y:S01]  /*8f00*/  UTMACMDFLUSH ;  /* 0x00000000000079b7 */ /* 0x0001e20000000000 */
[----:B--2---:R-:W-:Y:S04]  /*8f10*/  DEPBAR.LE SB0, 0x1 ;  /* 0x000080400000791a */ /* 0x004fe80000000000 */
.L_x_138:
[----:B------:R-:W-:Y:S05]  /*8f20*/  BSYNC.RECONVERGENT B0 ;  /* 0x0000000000007941 */ /* 0x000fea0003800200 */
.L_x_137:
        /* <DEDUP_REMOVED lines=20> */
.L_x_142:
[----:B------:R-:W-:Y:S05]  /*9070*/  BSYNC B0 ;  /* 0x0000000000007941 */ /* 0x000fea0003800000 */
.L_x_141:
        /* <DEDUP_REMOVED lines=13> */
.L_x_140:
[----:B------:R-:W-:Y:S05]  /*9150*/  BSYNC B1 ;  /* 0x0000000000017941 */ /* 0x000fea0003800000 */
.L_x_139:
        /* <DEDUP_REMOVED lines=21> */
.L_x_144:
        /* <DEDUP_REMOVED lines=66> */
.L_x_146:
[----:B------:R-:W-:Y:S05]  /*96d0*/  BSYNC.RECONVERGENT B0 ;  /* 0x0000000000007941 */ /* 0x000fea0003800200 */
.L_x_145:
        /* <DEDUP_REMOVED lines=20> */
.L_x_150:
[----:B------:R-:W-:Y:S05]  /*9820*/  BSYNC B0 ;  /* 0x0000000000007941 */ /* 0x000fea0003800000 */
.L_x_149:
        /* <DEDUP_REMOVED lines=13> */
.L_x_148:
[----:B------:R-:W-:Y:S05]  /*9900*/  BSYNC B1 ;  /* 0x0000000000017941 */ /* 0x000fea0003800000 */
.L_x_147:
        /* <DEDUP_REMOVED lines=21> */
.L_x_152:
        /* <DEDUP_REMOVED lines=66> */
.L_x_154:
[----:B------:R-:W-:Y:S05]  /*9e80*/  BSYNC.RECONVERGENT B0 ;  /* 0x0000000000007941 */ /* 0x000fea0003800200 */
.L_x_153:
        /* <DEDUP_REMOVED lines=12> */
[----:B------:R-:W-:Y:S04]  /*9f50*/  @P1 IMAD R88, R88, 0x2000, R89 ;  /* 0x0000200058581824 */ /* 0x000fe800078e0259 */
[----:B------:R-:W-:Y:S05]  /*9f60*/  @P1 VIADD R2, R88, UR36 ;  /* 0x0000002458021c36 */ /* 0x000fea0008000000 */
[----:B------:R-:W-:Y:S01]  /*9f70*/  @P1 IADD3 R87, PT, PT, R87, R2, RZ ;  /* 0x0000000257571210 */ /* 0x000fe20007ffe0ff */
[----:B------:R-:W-:Y:S01]  /*9f80*/  @P1 IMAD.IADD R2, R75, 0x1, R2 ;  /* 0x000000014b021824 */ /* 0x000fe200078e0202 */
[----:B------:R-:W-:Y:S06]  /*9f90*/  @P0 BRA `(.L_x_158) ;  /* 0x00000000000c0947 */ /* 0x000fec0003800000 */
[----:B------:R-:W-:Y:S04]  /*9fa0*/  SHF.L.U32 R92, R92, 0x1f, RZ ;  /* 0x0000001f5c5c7819 */ /* 0x000fe800000006ff */
[----:B------:R-:W2:Y:S02]  /*9fb0*/  SYNCS.PHASECHK.TRANS64.TRYWAIT P0, [R0+URZ+0x20], R92 ;  /* 0x0000205c000075a7 */ /* 0x000ea400080011ff */
[----:B--2---:R-:W-:Y:S05]  /*9fc0*/  @!P0 BRA `(.L_x_159) ;  /* 0x0000001400b88947 */ /* 0x004fea0003800000 */
.L_x_158:
[----:B------:R-:W-:Y:S05]  /*9fd0*/  BSYNC B0 ;  /* 0x0000000000007941 */ /* 0x000fea0003800000 */
.L_x_157:
[----:B------:R-:W-:Y:S11]  /*9fe0*/  ISETP.NE.AND P0, PT, R91, RZ, PT ;  /* 0x000000ff5b00720c */ /* 0x000ff60003f05270 */
[----:B------:R-:W-:Y:S02]  /*9ff0*/  @!UPT UIADD3 URZ, UPT, UPT, URZ, URZ, URZ ;  /* 0x000000fffffff290 */ /* 0x000fe4000fffe0ff */
[----:B--2---:R-:W-:Y:S01]  /*a000*/  @P0 IADD3 R0, PT, PT, R75, R87, RZ ;  /* 0x000000574b000210 */ /* 0x004fe20007ffe0ff */
[----:B------:R-:W-:Y:S05]  /*a010*/  @P0 WARPSYNC.ALL ;  /* 0x0000000000000948 */ /* 0x000fea0003800000 */
[----:B------:R2:W3:Y:S04]  /*a020*/  @P0 LDSM.16.M88.4 R40, [R88+UR36+0x400] ;  /* 0x000400245828083b */ /* 0x0004e80008000200 */
[----:B------:R2:W4:Y:S04]  /*a030*/  @P0 LDSM.16.M88.4 R44, [R2+0x400] ;  /* 0x00040000022c083b */ /* 0x0005280000000200 */
[----:B------:R2:W1:Y:S04]  /*a040*/  @P0 LDSM.16.M88.4 R48, [R87+0x400] ;  /* 0x000400005730083b */ /* 0x0004680000000200 */
[----:B------:R2:W1:Y:S02]  /*a050*/  @P0 LDSM.16.M88.4 R52, [R0+0x400] ;  /* 0x000400000034083b */ /* 0x0004640000000200 */
.L_x_156:
[----:B------:R-:W-:Y:S05]  /*a060*/  BSYNC B1 ;  /* 0x0000000000017941 */ /* 0x000fea0003800000 */
.L_x_155:
        /* <DEDUP_REMOVED lines=21> */
.L_x_160:
[----:B------:R-:W-:Y:S01]  /*a1c0*/  ISETP.NE.AND P0, PT, R77, RZ, PT ;  /* 0x000000ff4d00720c */ /* 0x000fe20003f05270 */
[----:B------:R-:W-:Y:S05]  /*a1d0*/  WARPSYNC.ALL ;  /* 0x0000000000007948 */ /* 0x000fea0003800000 */
[----:B------:R-:W-:Y:S01]  /*a1e0*/  R2UR UR4, R34 ;  /* 0x00000000220472ca */ /* 0x000fe200000e0000 */
[----:B------:R-:W-:Y:S01]  /*a1f0*/  BSSY.RECONVERGENT B0, `(.L_x_161) ;  /* 0x000003c000007945 */ /* 0x000fe20003800200 */
[----:B------:R-:W-:Y:S11]  /*a200*/  R2UR UR5, R86 ;  /* 0x00000000560572ca */ /* 0x000ff600000e0000 */
[----:B-1----:R-:W1:Y:S01]  /*a210*/  LDTM.16dp128bit.x8 R4, tmem[UR4+0xe0] ;  /* 0x0000e004000479ee */ /* 0x002e620008180000 */
[----:B------:R-:W-:Y:S01]  /*a220*/  NOP ;  /* 0x0000000000007918 */ /* 0x000fe20000000000 */
[----:B------:R-:W-:Y:S04]  /*a230*/  UIADD3 UR5, UPT, UPT, UR5, 0xb0, URZ ;  /* 0x000000b005057890 */ /* 0x000fe8000fffe0ff */
[----:B------:R-:W-:Y:S09]  /*a240*/  UPRMT UR5, UR37, 0x654, UR5 ;  /* 0x0000065425057896 */ /* 0x000ff20008000005 */
[----:B-1----:R-:W-:Y:S01]  /*a250*/  SYNCS.ARRIVE.TRANS64.RED.A1T0 RZ, [UR5], RZ ;  /* 0x000000ffffff79a7 */ /* 0x002fe20008100405 */
[C---:B------:R-:W-:Y:S01]  /*a260*/  FMUL R0, R33.reuse, R4 ;  /* 0x0000000421007220 */ /* 0x040fe20000400000 */
        /* <DEDUP_REMOVED lines=33> */
[----:B------:R-:W-:Y:S05]  /*a480*/  FFMA R15, R35, R55, R19 ;  /* 0x00000037230f7223 */ /* 0x000fea0000000013 */
[----:B------:R1:W-:Y:S01]  /*a490*/  STSM.16.M88.4 [R85+0x6000], R12 ;  /* 0x0060000c55007844 */ /* 0x0003e20000000200 */
        /* <DEDUP_REMOVED lines=17> */
.L_x_162:
[----:B------:R-:W-:Y:S05]  /*a5b0*/  BSYNC.RECONVERGENT B0 ;  /* 0x0000000000007941 */ /* 0x000fea0003800200 */
.L_x_161:
[----:B------:R-:W-:Y:S01]  /*a5c0*/  BAR.SYNC.DEFER_BLOCKING 0x1, 0x80 ;  /* 0x0042000000007b1d */ /* 0x000fe20000010000 */
[----:B------:R-:W-:Y:S01]  /*a5d0*/  UISETP.NE.AND UP0, UPT, UR48, -0x8, UPT ;  /* 0xfffffff83000788c */ /* 0x000fe2000bf05270 */
[----:B------:R-:W-:Y:S08]  /*a5e0*/  IADD3 R31, PT, PT, R31, 0x1, RZ ;  /* 0x000000011f1f7810 */ /* 0x000ff00007ffe0ff */
[----:B------:R-:W-:Y:S05]  /*a5f0*/  BRA.U !UP0, `(.L_x_163) ;  /* 0x0000000108287547 */ /* 0x000fea000b800000 */
[----:B------:R-:W-:Y:S01]  /*a600*/  ISETP.NE.AND P0, PT, R81, RZ, PT ;  /* 0x000000ff5100720c */ /* 0x000fe20003f05270 */
[----:B------:R-:W-:Y:S01]  /*a610*/  IMAD.U32 R2, RZ, RZ, UR52 ;  /* 0x00000034ff027e24 */ /* 0x000fe2000f8e00ff */
[----:B------:R-:W-:Y:S01]  /*a620*/  UIADD3 UR52, UPT, UPT, UR52, 0x1, URZ ;  /* 0x0000000134347890 */ /* 0x000fe2000fffe0ff */
[----:B------:R-:W-:Y:S03]  /*a630*/  IMAD.U32 R0, RZ, RZ, UR37 ;  /* 0x00000025ff007e24 */ /* 0x000fe6000f8e00ff */
[----:B------:R-:W-:Y:S04]  /*a640*/  UISETP.NE.AND UP0, UPT, UR52, 0x4, UPT ;  /* 0x000000043400788c */ /* 0x000fe8000bf05270 */
[----:B------:R-:W-:Y:S03]  /*a650*/  USEL UR52, UR52, URZ, UP0 ;  /* 0x000000ff34347287 */ /* 0x000fe60008000000 */
[----:B------:R-:W-:Y:S05]  /*a660*/  @P0 LEA R2, R2, UR36, 0x3 ;  /* 0x0000002402020c11 */ /* 0x000fea000f8e18ff */
[----:B------:R-:W-:Y:S05]  /*a670*/  @P0 VIADD R2, R2, 0x40 ;  /* 0x0000004002020836 */ /* 0x000fea0000000000 */
[----:B------:R-:W-:Y:S04]  /*a680*/  @P0 PRMT R0, R0, 0x654, R2 ;  /* 0x0000065400000816 */ /* 0x000fe80000000002 */
[----:B------:R2:W-:Y:S03]  /*a690*/  @P0 SYNCS.ARRIVE.TRANS64.RED.A1T0 RZ, [R0+URZ], RZ ;  /* 0x000000ff00ff09a7 */ /* 0x0005e600081004ff */
.L_x_163:
[----:B------:R-:W-:Y:S01]  /*a6a0*/  ISETP.NE.AND P2, PT, R78, RZ, PT ;  /* 0x000000ff4e00720c */ /* 0x000fe20003f45270 */
[----:B------:R-:W-:Y:S01]  /*a6b0*/  UIADD3 UR48, UPT, UPT, UR48, 0x8, URZ ;  /* 0x0000000830307890 */ /* 0x000fe2000fffe0ff */
[----:B------:R-:W-:Y:S01]  /*a6c0*/  ISETP.NE.AND P0, PT, R80, 0x2, PT ;  /* 0x000000025000780c */ /* 0x000fe20003f05270 */
[----:B-1----:R-:W-:Y:S01]  /*a6d0*/  IMAD.IADD R14, R29, 0x1, R62 ;  /* 0x000000011d0e7824 */ /* 0x002fe200078e023e */
[----:B------:R-:W-:Y:S01]  /*a6e0*/  ISETP.NE.AND P1, PT, R31, 0x4, PT ;  /* 0x000000041f00780c */ /* 0x000fe20003f25270 */
[----:B------:R-:W-:Y:S01]  /*a6f0*/  IMAD.IADD R15, R30, 0x1, R63 ;  /* 0x000000011e0f7824 */ /* 0x000fe200078e023f */
[----:B------:R-:W-:Y:S02]  /*a700*/  SEL R2, RZ, 0x1, P0 ;  /* 0x00000001ff027807 */ /* 0x000fe40000000000 */
[----:B--2---:R-:W-:Y:S02]  /*a710*/  SEL R0, RZ, 0x1, P1 ;  /* 0x00000001ff007807 */ /* 0x004fe40000800000 */
[----:B------:R-:W-:Y:S02]  /*a720*/  LOP3.LUT R73, R73, R2, RZ, 0x3c, !PT ;  /* 0x0000000249497212 */ /* 0x000fe400078e3cff */
[----:B------:R-:W-:Y:S02]  /*a730*/  LOP3.LUT R74, R74, R0, RZ, 0x3c, !PT ;  /* 0x000000004a4a7212 */ /* 0x000fe400078e3cff */
[----:B------:R-:W-:Y:S02]  /*a740*/  @P2 R2UR UR4, R72 ;  /* 0x00000000480422ca */ /* 0x000fe400000e0000 */
[----:B------:R-:W-:Y:S02]  /*a750*/  SEL R80, R80, RZ, P0 ;  /* 0x000000ff50507207 */ /* 0x000fe40000000000 */
[----:B------:R-:W-:Y:S09]  /*a760*/  SEL R31, R31, RZ, P1 ;  /* 0x000000ff1f1f7207 */ /* 0x000ff20000800000 */
[----:B------:R-:W-:Y:S01]  /*a770*/  IMAD.U32 R65, RZ, RZ, UR4 ;  /* 0x00000004ff417e24 */ /* 0x000fe2000f8e00ff */
[----:B------:R-:W-:Y:S06]  /*a780*/  @P2 BRA `(.L_x_164) ;  /* 0xffffffb400442947 */ /* 0x000fec000383ffff */
[----:B------:R-:W-:-:S09]  /*a790*/  UISETP.NE.AND UP0, UPT, UR49, URZ, UPT ;  /* 0x000000ff3100728c */ /* 0x000fd2000bf05270 */
[----:B------:R-:W-:Y:S05]  /*a7a0*/  BRA.U !UP0, `(.L_x_165) ;  /* 0x0000000108487547 */ /* 0x000fea000b800000 */
[----:B------:R-:W1:Y:S02]  /*a7b0*/  LDCU.64 UR4, c[0x0][0x890] ;  /* 0x00011200ff0477ac */ /* 0x000e640008000a00 */
[----:B-1----:R-:W-:-:S04]  /*a7c0*/  UISETP.NE.U32.AND UP0, UPT, UR4, URZ, UPT ;  /* 0x000000ff0400728c */ /* 0x002fc8000bf05070 */
[----:B------:R-:W-:-:S09]  /*a7d0*/  UISETP.NE.AND.EX UP0, UPT, UR5, URZ, UPT, UP0 ;  /* 0x000000ff0500728c */ /* 0x000fd2000bf05300 */
[----:B------:R-:W-:Y:S05]  /*a7e0*/  BRA.U UP0, `(.L_x_166) ;  /* 0x00000001000c7547 */ /* 0x000fea000b800000 */
[----:B------:R-:W-:-:S13]  /*a7f0*/  FSETP.NEU.AND P0, PT, R35, RZ, PT ;  /* 0x000000ff2300720b */ /* 0x000fda0003f0d000 */
[----:B------:R-:W-:Y:S05]  /*a800*/  @!P0 EXIT ;  /* 0x000000000000894d */ /* 0x000fea0003800000 */
[----:B------:R-:W-:Y:S05]  /*a810*/  BRA `(.L_x_165) ;  /* 0x00000000002c7947 */ /* 0x000fea0003800000 */
.L_x_166:
[----:B------:R-:W-:Y:S01]  /*a820*/  ISETP.NE.AND P0, PT, R79, RZ, PT ;  /* 0x000000ff4f00720c */ /* 0x000fe20003f05270 */
[----:B------:R-:W-:-:S12]  /*a830*/  BSSY.RECONVERGENT B0, `(.L_x_165) ;  /* 0x0000009000007945 */ /* 0x000fd80003800200 */
[----:B------:R-:W-:Y:S05]  /*a840*/  @P0 BRA `(.L_x_167) ;  /* 0x0000000000140947 */ /* 0x000fea0003800000 */
[----:B------:R-:W1:Y:S02]  /*a850*/  LDCU.64 UR4, c[0x0][0x888] ;  /* 0x00011100ff0477ac */ /* 0x000e640008000a00 */
[----:B-1----:R-:W-:-:S04]  /*a860*/  ISETP.NE.U32.AND P0, PT, RZ, UR4, PT ;  /* 0x00000004ff007c0c */ /* 0x002fc8000bf05070 */
[----:B------:R-:W-:-:S13]  /*a870*/  ISETP.NE.AND.EX P0, PT, RZ, UR5, PT, P0 ;  /* 0x00000005ff007c0c */ /* 0x000fda000bf05300 */
[----:B------:R-:W-:Y:S05]  /*a880*/  @!P0 EXIT ;  /* 0x000000000000894d */ /* 0x000fea0003800000 */
[----:B------:R-:W-:Y:S05]  /*a890*/  BRA `(.L_x_168) ;  /* 0x0000000000087947 */ /* 0x000fea0003800000 */
.L_x_167:
[----:B------:R-:W-:-:S13]  /*a8a0*/  FSETP.NEU.AND P0, PT, R35, RZ, PT ;  /* 0x000000ff2300720b */ /* 0x000fda0003f0d000 */
[----:B------:R-:W-:Y:S05]  /*a8b0*/  @!P0 EXIT ;  /* 0x000000000000894d */ /* 0x000fea0003800000 */
.L_x_168:
[----:B------:R-:W-:Y:S05]  /*a8c0*/  BSYNC.RECONVERGENT B0 ;  /* 0x0000000000007941 */ /* 0x000fea0003800200 */
.L_x_165:
[----:B------:R-:W-:Y:S01]  /*a8d0*/  ULEA UR4, UR52, UR36, 0x3 ;  /* 0x0000002434047291 */ /* 0x000fe2000f8e18ff */
[----:B------:R-:W-:-:S04]  /*a8e0*/  DEPBAR.LE SB0, 0x0 ;  /* 0x000080000000791a */ /* 0x000fc80000000000 */
[----:B------:R-:W-:-:S04]  /*a8f0*/  UIADD3 UR4, UPT, UPT, UR4, 0x40, URZ ;  /* 0x0000004004047890 */ /* 0x000fc8000fffe0ff */
[----:B------:R-:W-:-:S09]  /*a900*/  UPRMT UR4, UR37, 0x654, UR4 ;  /* 0x0000065425047896 */ /* 0x000fd20008000004 */
[----:B------:R-:W-:Y:S01]  /*a910*/  SYNCS.ARRIVE.TRANS64.RED.A1T0 RZ, [UR4], RZ ;  /* 0x000000ffffff79a7 */ /* 0x000fe20008100404 */
[----:B------:R-:W-:Y:S05]  /*a920*/  EXIT ;  /* 0x000000000000794d */ /* 0x000fea0003800000 */
.L_x_19:
[----:B--2---:R2:W1:Y:S02]  /*a930*/  SYNCS.PHASECHK.TRANS64.TRYWAIT P0, [R2+URZ+0xe0], R3 ;  /* 0x0000e003020075a7 */ /* 0x00446400080011ff */
[----:B-1----:R-:W-:Y:S05]  /*a940*/  @!P0 NANOSLEEP.SYNCS 0x989680 ;  /* 0x009896800000895d */ /* 0x002fea0003900000 */
[----:B------:R-:W1:Y:S02]  /*a950*/  @!P0 SYNCS.PHASECHK.TRANS64 P0, [R2+URZ+0xe0], R3 ;  /* 0x0000e003020085a7 */ /* 0x000e6400080010ff */
[----:B-1----:R-:W-:Y:S05]  /*a960*/  @!P0 BRA `(.L_x_19) ;  /* 0xfffffffc00f08947 */ /* 0x002fea000383ffff */
[----:B------:R-:W-:Y:S05]  /*a970*/  BRA `(.L_x_169) ;  /* 0xffffff6c000c7947 */ /* 0x000fea000383ffff */
.L_x_22:
[----:B------:R-:W-:-:S13]  /*a980*/  R2UR UR6, R2 ;  /* 0x00000000020672ca */ /* 0x000fda00000e0000 */
[----:B------:R-:W-:-:S07]  /*a990*/  MOV R3, UR6 ;  /* 0x0000000600037c02 */ /* 0x000fce0008000f00 */
.L_x_170:
[----:B-1----:R1:W2:Y:S02]  /*a9a0*/  SYNCS.PHASECHK.TRANS64.TRYWAIT P0, [R3+URZ+0x10], R6 ;  /* 0x00001006030075a7 */ /* 0x0022a400080011ff */
[----:B--2---:R-:W-:Y:S05]  /*a9b0*/  @!P0 NANOSLEEP.SYNCS 0x989680 ;  /* 0x009896800000895d */ /* 0x004fea0003900000 */
[----:B------:R-:W2:Y:S02]  /*a9c0*/  @!P0 SYNCS.PHASECHK.TRANS64 P0, [R3+URZ+0x10], R6 ;  /* 0x00001006030085a7 */ /* 0x000ea400080010ff */
[----:B--2---:R-:W-:Y:S05]  /*a9d0*/  @!P0 BRA `(.L_x_170) ;  /* 0xfffffffc00f08947 */ /* 0x004fea000383ffff */
[----:B------:R-:W-:Y:S05]  /*a9e0*/  BRA `(.L_x_21) ;  /* 0xffffff6c00807947 */ /* 0x000fea000383ffff */
.L_x_30:
[----:B------:R-:W-:-:S13]  /*a9f0*/  R2UR UR6, R4 ;  /* 0x00000000040672ca */ /* 0x000fda00000e0000 */
[----:B------:R-:W-:-:S07]  /*aa00*/  MOV R2, UR6 ;  /* 0x0000000600027c02 */ /* 0x000fce0008000f00 */
.L_x_171:
[----:B-1----:R1:W2:Y:S02]  /*aa10*/  SYNCS.PHASECHK.TRANS64.TRYWAIT P0, [R2+URZ+0x10], R6 ;  /* 0x00001006020075a7 */ /* 0x0022a400080011ff */
[----:B--2---:R-:W-:Y:S05]  /*aa20*/  @!P0 NANOSLEEP.SYNCS 0x989680 ;  /* 0x009896800000895d */ /* 0x004fea0003900000 */
[----:B------:R-:W2:Y:S02]  /*aa30*/  @!P0 SYNCS.PHASECHK.TRANS64 P0, [R2+URZ+0x10], R6 ;  /* 0x00001006020085a7 */ /* 0x000ea400080010ff */
[----:B--2---:R-:W-:Y:S05]  /*aa40*/  @!P0 BRA `(.L_x_171) ;  /* 0xfffffffc00f08947 */ /* 0x004fea000383ffff */
[----:B------:R-:W-:Y:S05]  /*aa50*/  BRA `(.L_x_29) ;  /* 0xffffff7400447947 */ /* 0x000fea000383ffff */
.L_x_36:
[----:B-1----:R1:W2:Y:S02]  /*aa60*/  SYNCS.PHASECHK.TRANS64.TRYWAIT P0, [R2+URZ+0x70], R3 ;  /* 0x00007003020075a7 */ /* 0x0022a400080011ff */
[----:B--2---:R-:W-:Y:S05]  /*aa70*/  @!P0 NANOSLEEP.SYNCS 0x989680 ;  /* 0x009896800000895d */ /* 0x004fea0003900000 */
[----:B------:R-:W2:Y:S02]  /*aa80*/  @!P0 SYNCS.PHASECHK.TRANS64 P0, [R2+URZ+0x70], R3 ;  /* 0x00007003020085a7 */ /* 0x000ea400080010ff */
[----:B--2---:R-:W-:Y:S05]  /*aa90*/  @!P0 BRA `(.L_x_36) ;  /* 0xfffffffc00f08947 */ /* 0x004fea000383ffff */
[----:B------:R-:W-:Y:S05]  /*aaa0*/  BRA `(.L_x_172) ;  /* 0xffffff7800dc7947 */ /* 0x000fea000383ffff */
.L_x_40:
[----:B----4-:R-:W-:-:S07]  /*aab0*/  MOV R0, UR4 ;  /* 0x0000000400007c02 */ /* 0x010fce0008000f00 */
.L_x_173:
[----:B-1----:R1:W2:Y:S02]  /*aac0*/  SYNCS.PHASECHK.TRANS64.TRYWAIT P0, [R0+URZ], R2 ;  /* 0x00000002000075a7 */ /* 0x0022a400080011ff */
[----:B--2---:R-:W-:Y:S05]  /*aad0*/  @!P0 NANOSLEEP.SYNCS 0x989680 ;  /* 0x009896800000895d */ /* 0x004fea0003900000 */
[----:B------:R-:W2:Y:S02]  /*aae0*/  @!P0 SYNCS.PHASECHK.TRANS64 P0, [R0+URZ], R2 ;  /* 0x00000002000085a7 */ /* 0x000ea400080010ff */
[----:B--2---:R-:W-:Y:S05]  /*aaf0*/  @!P0 BRA `(.L_x_173) ;  /* 0xfffffffc00f08947 */ /* 0x004fea000383ffff */
[----:B------:R-:W-:Y:S05]  /*ab00*/  BRA `(.L_x_174) ;  /* 0xffffff8000547947 */ /* 0x000fea000383ffff */
.L_x_43:
[----:B-1----:R1:W2:Y:S02]  /*ab10*/  SYNCS.PHASECHK.TRANS64.TRYWAIT P0, [R0+URZ+0xd0], R4 ;  /* 0x0000d004000075a7 */ /* 0x0022a400080011ff */
[----:B--2---:R-:W-:Y:S05]  /*ab20*/  @!P0 NANOSLEEP.SYNCS 0x989680 ;  /* 0x009896800000895d */ /* 0x004fea0003900000 */
[----:B------:R-:W2:Y:S02]  /*ab30*/  @!P0 SYNCS.PHASECHK.TRANS64 P0, [R0+URZ+0xd0], R4 ;  /* 0x0000d004000085a7 */ /* 0x000ea400080010ff */
[----:B--2---:R-:W-:Y:S05]  /*ab40*/  @!P0 BRA `(.L_x_43) ;  /* 0xfffffffc00f08947 */ /* 0x004fea000383ffff */
[----:B------:R-:W-:Y:S05]  /*ab50*/  BRA `(.L_x_175) ;  /* 0xffffff8000b07947 */ /* 0x000fea000383ffff */
.L_x_44:
[----:B------:R-:W-:-:S07]  /*ab60*/  MOV R0, UR5 ;  /* 0x0000000500007c02 */ /* 0x000fce0008000f00 */
.L_x_176:
[----:B-1----:R1:W2:Y:S02]  /*ab70*/  SYNCS.PHASECHK.TRANS64.TRYWAIT P0, [R0+URZ+0x80], R5 ;  /* 0x00008005000075a7 */ /* 0x0022a400080011ff */
[----:B--2---:R-:W-:Y:S05]  /*ab80*/  @!P0 NANOSLEEP.SYNCS 0x989680 ;  /* 0x009896800000895d */ /* 0x004fea0003900000 */
[----:B------:R-:W2:Y:S02]  /*ab90*/  @!P0 SYNCS.PHASECHK.TRANS64 P0, [R0+URZ+0x80], R5 ;  /* 0x00008005000085a7 */ /* 0x000ea400080010ff */
[----:B--2---:R-:W-:Y:S05]  /*aba0*/  @!P0 BRA `(.L_x_176) ;  /* 0xfffffffc00f08947 */ /* 0x004fea000383ffff */
[----:B------:R-:W-:Y:S05]  /*abb0*/  BRA `(.L_x_177) ;  /* 0xffffff8000c07947 */ /* 0x000fea000383ffff */
.L_x_45:
[----:B-1----:R1:W2:Y:S02]  /*abc0*/  SYNCS.PHASECHK.TRANS64.TRYWAIT P1, [R0+URZ+0x70], R4 ;  /* 0x00007004000075a7 */ /* 0x0022a400080211ff */
[----:B--2---:R-:W-:Y:S05]  /*abd0*/  @!P1 NANOSLEEP.SYNCS 0x989680 ;  /* 0x009896800000995d */ /* 0x004fea0003900000 */
[----:B------:R-:W2:Y:S02]  /*abe0*/  @!P1 SYNCS.PHASECHK.TRANS64 P1, [R0+URZ+0x70], R4 ;  /* 0x00007004000095a7 */ /* 0x000ea400080210ff */
[----:B--2---:R-:W-:Y:S05]  /*abf0*/  @!P1 BRA `(.L_x_45) ;  /* 0xfffffffc00f09947 */ /* 0x004fea000383ffff */
[----:B------:R-:W-:Y:S05]  /*ac00*/  BRA `(.L_x_178) ;  /* 0xffffff8000f07947 */ /* 0x000fea000383ffff */
.L_x_48:
[----:B------:R-:W-:-:S07]  /*ac10*/  MOV R0, UR5 ;  /* 0x0000000500007c02 */ /* 0x000fce0008000f00 */
.L_x_179:
[----:B-1----:R1:W2:Y:S02]  /*ac20*/  SYNCS.PHASECHK.TRANS64.TRYWAIT P0, [R0+URZ+0x80], R2 ;  /* 0x00008002000075a7 */ /* 0x0022a400080011ff */
[----:B--2---:R-:W-:Y:S05]  /*ac30*/  @!P0 NANOSLEEP.SYNCS 0x989680 ;  /* 0x009896800000895d */ /* 0x004fea0003900000 */
[----:B------:R-:W2:Y:S02]  /*ac40*/  @!P0 SYNCS.PHASECHK.TRANS64 P0, [R0+URZ+0x80], R2 ;  /* 0x00008002000085a7 */ /* 0x000ea400080010ff */
[----:B--2---:R-:W-:Y:S05]  /*ac50*/  @!P0 BRA `(.L_x_179) ;  /* 0xfffffffc00f08947 */ /* 0x004fea000383ffff */
[----:B------:R-:W-:Y:S05]  /*ac60*/  BRA `(.L_x_47) ;  /* 0xffffff8400447947 */ /* 0x000fea000383ffff */
.L_x_55:
[----:B-1----:R1:W2:Y:S02]  /*ac70*/  SYNCS.PHASECHK.TRANS64.TRYWAIT P1, [R0+URZ+0x70], R2 ;  /* 0x00007002000075a7 */ /* 0x0022a400080211ff */
[----:B--2---:R-:W-:Y:S05]  /*ac80*/  @!P1 NANOSLEEP.SYNCS 0x989680 ;  /* 0x009896800000995d */ /* 0x004fea0003900000 */
[----:B------:R-:W2:Y:S02]  /*ac90*/  @!P1 SYNCS.PHASECHK.TRANS64 P1, [R0+URZ+0x70], R2 ;  /* 0x00007002000095a7 */ /* 0x000ea400080210ff */
[----:B--2---:R-:W-:Y:S05]  /*aca0*/  @!P1 BRA `(.L_x_55) ;  /* 0xfffffffc00f09947 */ /* 0x004fea000383ffff */
[----:B------:R-:W-:Y:S05]  /*acb0*/  BRA `(.L_x_180) ;  /* 0xffffff8800d47947 */ /* 0x000fea000383ffff */
.L_x_56:
[----:B------:R-:W-:-:S07]  /*acc0*/  MOV R2, UR6 ;  /* 0x0000000600027c02 */ /* 0x000fce0008000f00 */
.L_x_181:
[----:B-1----:R1:W2:Y:S02]  /*acd0*/  SYNCS.PHASECHK.TRANS64.TRYWAIT P0, [R2+URZ+0xb0], R0 ;  /* 0x0000b000020075a7 */ /* 0x0022a400080011ff */
[----:B--2---:R-:W-:Y:S05]  /*ace0*/  @!P0 NANOSLEEP.SYNCS 0x989680 ;  /* 0x009896800000895d */ /* 0x004fea0003900000 */
[----:B------:R-:W2:Y:S02]  /*acf0*/  @!P0 SYNCS.PHASECHK.TRANS64 P0, [R2+URZ+0xb0], R0 ;  /* 0x0000b000020085a7 */ /* 0x000ea400080010ff */
[----:B--2---:R-:W-:Y:S05]  /*ad00*/  @!P0 BRA `(.L_x_181) ;  /* 0xfffffffc00f08947 */ /* 0x004fea000383ffff */
[----:B------:R-:W-:Y:S05]  /*ad10*/  BRA `(.L_x_182) ;  /* 0xffffff8c00247947 */ /* 0x000fea000383ffff */
.L_x_59:
[----:B------:R-:W-:Y:S07]  /*ad20*/  MOV R0, UR11 ;  /* 0x0000000b00007c02 */ /* 0x000fee0008000f00 */
.L_x_183:
[----:B-1----:R1:W2:Y:S02]  /*ad30*/  SYNCS.PHASECHK.TRANS64.TRYWAIT P0, [R0+URZ], R2 ;  /* 0x00000002000075a7 */ /* 0x0022a400080011ff */
[----:B--2---:R-:W-:Y:S05]  /*ad40*/  @!P0 NANOSLEEP.SYNCS 0x989680 ;  /* 0x009896800000895d */ /* 0x004fea0003900000 */
[----:B------:R-:W2:Y:S02]  /*ad50*/  @!P0 SYNCS.PHASECHK.TRANS64 P0, [R0+URZ], R2 ;  /* 0x00000002000085a7 */ /* 0x000ea400080010ff */
[----:B--2---:R-:W-:Y:S05]  /*ad60*/  @!P0 BRA `(.L_x_183) ;  /* 0xfffffffc00f08947 */ /* 0x004fea000383ffff */
[----:B------:R-:W-:Y:S05]  /*ad70*/  BRA `(.L_x_58) ;  /* 0xffffff8c00407947 */ /* 0x000fea000383ffff */
.L_x_62:
[----:B------:R-:W-:-:S07]  /*ad80*/  MOV R0, UR6 ;  /* 0x0000000600007c02 */ /* 0x000fce0008000f00 */
.L_x_184:
[----:B--2---:R2:W4:Y:S02]  /*ad90*/  SYNCS.PHASECHK.TRANS64.TRYWAIT P0, [R0+URZ], R2 ;  /* 0x00000002000075a7 */ /* 0x00452400080011ff */
[----:B----4-:R-:W-:Y:S05]  /*ada0*/  @!P0 NANOSLEEP.SYNCS 0x989680 ;  /* 0x009896800000895d */ /* 0x010fea0003900000 */
[----:B------:R-:W4:Y:S02]  /*adb0*/  @!P0 SYNCS.PHASECHK.TRANS64 P0, [R0+URZ], R2 ;  /* 0x00000002000085a7 */ /* 0x000f2400080010ff */
[----:B----4-:R-:W-:Y:S05]  /*adc0*/  @!P0 BRA `(.L_x_184) ;  /* 0xfffffffc00f08947 */ /* 0x010fea000383ffff */
[----:B------:R-:W-:Y:S05]  /*add0*/  BRA `(.L_x_185) ;  /* 0xffffff90006c7947 */ /* 0x000fea000383ffff */
.L_x_63:
[----:B------:R-:W-:-:S07]  /*ade0*/  MOV R0, UR6 ;  /* 0x0000000600007c02 */ /* 0x000fce0008000f00 */
.L_x_186:
[----:B-1----:R1:W2:Y:S02]  /*adf0*/  SYNCS.PHASECHK.TRANS64.TRYWAIT P0, [R0+URZ], R3 ;  /* 0x00000003000075a7 */ /* 0x0022a400080011ff */
[----:B--2---:R-:W-:Y:S05]  /*ae00*/  @!P0 NANOSLEEP.SYNCS 0x989680 ;  /* 0x009896800000895d */ /* 0x004fea0003900000 */
[----:B------:R-:W2:Y:S02]  /*ae10*/  @!P0 SYNCS.PHASECHK.TRANS64 P0, [R0+URZ], R3 ;  /* 0x00000003000085a7 */ /* 0x000ea400080010ff */
[----:B--2---:R-:W-:Y:S05]  /*ae20*/  @!P0 BRA `(.L_x_186) ;  /* 0xfffffffc00f08947 */ /* 0x004fea000383ffff */
[----:B------:R-:W-:Y:S05]  /*ae30*/  BRA `(.L_x_187) ;  /* 0xffffff9000787947 */ /* 0x000fea000383ffff */
.L_x_64:
[----:B------:R-:W-:-:S07]  /*ae40*/  MOV R0, UR6 ;  /* 0x0000000600007c02 */ /* 0x000fce0008000f00 */
.L_x_188:
[----:B-1----:R1:W2:Y:S02]  /*ae50*/  SYNCS.PHASECHK.TRANS64.TRYWAIT P0, [R0+URZ], R3 ;  /* 0x00000003000075a7 */ /* 0x0022a400080011ff */
[----:B--2---:R-:W-:Y:S05]  /*ae60*/  @!P0 NANOSLEEP.SYNCS 0x989680 ;  /* 0x009896800000895d */ /* 0x004fea0003900000 */
[----:B------:R-:W2:Y:S02]  /*ae70*/  @!P0 SYNCS.PHASECHK.TRANS64 P0, [R0+URZ], R3 ;  /* 0x00000003000085a7 */ /* 0x000ea400080010ff */
[----:B--2---:R-:W-:Y:S05]  /*ae80*/  @!P0 BRA `(.L_x_188) ;  /* 0xfffffffc00f08947 */ /* 0x004fea000383ffff */
[----:B------:R-:W-:Y:S05]  /*ae90*/  BRA `(.L_x_189) ;  /* 0xffffff9000847947 */ /* 0x000fea000383ffff */
.L_x_65:
[----:B-1----:R-:W-:-:S07]  /*aea0*/  MOV R0, UR7 ;  /* 0x0000000700007c02 */ /* 0x002fce0008000f00 */
.L_x_190:
[----:B-1----:R1:W2:Y:S02]  /*aeb0*/  SYNCS.PHASECHK.TRANS64.TRYWAIT P0, [R0+URZ], R2 ;  /* 0x00000002000075a7 */ /* 0x0022a400080011ff */
[----:B--2---:R-:W-:Y:S05]  /*aec0*/  @!P0 NANOSLEEP.SYNCS 0x989680 ;  /* 0x009896800000895d */ /* 0x004fea0003900000 */
[----:B------:R-:W2:Y:S02]  /*aed0*/  @!P0 SYNCS.PHASECHK.TRANS64 P0, [R0+URZ], R2 ;  /* 0x00000002000085a7 */ /* 0x000ea400080010ff */
[----:B--2---:R-:W-:Y:S05]  /*aee0*/  @!P0 BRA `(.L_x_190) ;  /* 0xfffffffc00f08947 */ /* 0x004fea000383ffff */
[----:B------:R-:W-:Y:S05]  /*aef0*/  BRA `(.L_x_191) ;  /* 0xffffff9000907947 */ /* 0x000fea000383ffff */
.L_x_70:
[----:B--2---:R2:W3:Y:S02]  /*af00*/  SYNCS.PHASECHK.TRANS64.TRYWAIT P0, [R0+URZ+0x70], R2 ;  /* 0x00007002000075a7 */ /* 0x0044e400080011ff */
[----:B---3--:R-:W-:Y:S05]  /*af10*/  @!P0 NANOSLEEP.SYNCS 0x989680 ;  /* 0x009896800000895d */ /* 0x008fea0003900000 */
[----:B------:R-:W3:Y:S02]  /*af20*/  @!P0 SYNCS.PHASECHK.TRANS64 P0, [R0+URZ+0x70], R2 ;  /* 0x00007002000085a7 */ /* 0x000ee400080010ff */
[----:B---3--:R-:W-:Y:S05]  /*af30*/  @!P0 BRA `(.L_x_70) ;  /* 0xfffffffc00f08947 */ /* 0x008fea000383ffff */
[----:B------:R-:W-:Y:S05]  /*af40*/  BRA `(.L_x_192) ;  /* 0xffffff9400907947 */ /* 0x000fea000383ffff */
.L_x_73:
[----:B------:R-:W-:Y:S07]  /*af50*/  MOV R0, UR7 ;  /* 0x0000000700007c02 */ /* 0x000fee0008000f00 */
.L_x_193:
[----:B--2---:R2:W3:Y:S02]  /*af60*/  SYNCS.PHASECHK.TRANS64.TRYWAIT P0, [R0+URZ+0x68], R2 ;  /* 0x00006802000075a7 */ /* 0x0044e400080011ff */
[----:B---3--:R-:W-:Y:S05]  /*af70*/  @!P0 NANOSLEEP.SYNCS 0x989680 ;  /* 0x009896800000895d */ /* 0x008fea0003900000 */
[----:B------:R-:W3:Y:S02]  /*af80*/  @!P0 SYNCS.PHASECHK.TRANS64 P0, [R0+URZ+0x68], R2 ;  /* 0x00006802000085a7 */ /* 0x000ee400080010ff */
[----:B---3--:R-:W-:Y:S05]  /*af90*/  @!P0 BRA `(.L_x_193) ;  /* 0xfffffffc00f08947 */ /* 0x008fea000383ffff */
[----:B------:R-:W-:Y:S05]  /*afa0*/  BRA `(.L_x_72) ;  /* 0xffffff9800707947 */ /* 0x000fea000383ffff */
.L_x_76:
[----:B------:R-:W-:Y:S07]  /*afb0*/  MOV R0, UR7 ;  /* 0x0000000700007c02 */ /* 0x000fee0008000f00 */
.L_x_194:
[----:B-1----:R1:W2:Y:S02]  /*afc0*/  SYNCS.PHASECHK.TRANS64.TRYWAIT P0, [R0+URZ+0x40], R32 ;  /* 0x00004020000075a7 */ /* 0x0022a400080011ff */
[----:B--2---:R-:W-:Y:S05]  /*afd0*/  @!P0 NANOSLEEP.SYNCS 0x989680 ;  /* 0x009896800000895d */ /* 0x004fea0003900000 */
[----:B------:R-:W2:Y:S02]  /*afe0*/  @!P0 SYNCS.PHASECHK.TRANS64 P0, [R0+URZ+0x40], R32 ;  /* 0x00004020000085a7 */ /* 0x000ea400080010ff */
[----:B--2---:R-:W-:Y:S05]  /*aff0*/  @!P0 BRA `(.L_x_194) ;  /* 0xfffffffc00f08947 */ /* 0x004fea000383ffff */
[----:B------:R-:W-:Y:S05]  /*b000*/  BRA `(.L_x_195) ;  /* 0xffffff9800f07947 */ /* 0x000fea000383ffff */
.L_x_77:
[----:B------:R-:W-:Y:S07]  /*b010*/  MOV R0, UR7 ;  /* 0x0000000700007c02 */ /* 0x000fee0008000f00 */
.L_x_196:
[----:B-1----:R1:W2:Y:S02]  /*b020*/  SYNCS.PHASECHK.TRANS64.TRYWAIT P0, [R0+URZ+0x48], R32 ;  /* 0x00004820000075a7 */ /* 0x0022a400080011ff */
[----:B--2---:R-:W-:Y:S05]  /*b030*/  @!P0 NANOSLEEP.SYNCS 0x989680 ;  /* 0x009896800000895d */ /* 0x004fea0003900000 */
[----:B------:R-:W2:Y:S02]  /*b040*/  @!P0 SYNCS.PHASECHK.TRANS64 P0, [R0+URZ+0x48], R32 ;  /* 0x00004820000085a7 */ /* 0x000ea400080010ff */
[----:B--2---:R-:W-:Y:S05]  /*b050*/  @!P0 BRA `(.L_x_196) ;  /* 0xfffffffc00f08947 */ /* 0x004fea000383ffff */
[----:B------:R-:W-:Y:S05]  /*b060*/  BRA `(.L_x_197) ;  /* 0xffffff9c002c7947 */ /* 0x000fea000383ffff */
.L_x_78:
[----:B------:R-:W-:Y:S07]  /*b070*/  MOV R0, UR7 ;  /* 0x0000000700007c02 */ /* 0x000fee0008000f00 */
.L_x_198:
[----:B-1----:R1:W2:Y:S02]  /*b080*/  SYNCS.PHASECHK.TRANS64.TRYWAIT P0, [R0+URZ+0x50], R32 ;  /* 0x00005020000075a7 */ /* 0x0022a400080011ff */
[----:B--2---:R-:W-:Y:S05]  /*b090*/  @!P0 NANOSLEEP.SYNCS 0x989680 ;  /* 0x009896800000895d */ /* 0x004fea0003900000 */
[----:B------:R-:W2:Y:S02]  /*b0a0*/  @!P0 SYNCS.PHASECHK.TRANS64 P0, [R0+URZ+0x50], R32 ;  /* 0x00005020000085a7 */ /* 0x000ea400080010ff */
[----:B--2---:R-:W-:Y:S05]  /*b0b0*/  @!P0 BRA `(.L_x_198) ;  /* 0xfffffffc00f08947 */ /* 0x004fea000383ffff */
[----:B------:R-:W-:Y:S05]  /*b0c0*/  BRA `(.L_x_199) ;  /* 0xffffff9c00707947 */ /* 0x000fea000383ffff */
.L_x_79:
[----:B------:R-:W-:Y:S07]  /*b0d0*/  MOV R0, UR7 ;  /* 0x0000000700007c02 */ /* 0x000fee0008000f00 */
.L_x_200:
[----:B-1----:R1:W2:Y:S02]  /*b0e0*/  SYNCS.PHASECHK.TRANS64.TRYWAIT P0, [R0+URZ+0x58], R32 ;  /* 0x00005820000075a7 */ /* 0x0022a400080011ff */
[----:B--2---:R-:W-:Y:S05]  /*b0f0*/  @!P0 NANOSLEEP.SYNCS 0x989680 ;  /* 0x009896800000895d */ /* 0x004fea0003900000 */
[----:B------:R-:W2:Y:S02]  /*b100*/  @!P0 SYNCS.PHASECHK.TRANS64 P0, [R0+URZ+0x58], R32 ;  /* 0x00005820000085a7 */ /* 0x000ea400080010ff */
[----:B--2---:R-:W-:Y:S05]  /*b110*/  @!P0 BRA `(.L_x_200) ;  /* 0xfffffffc00f08947 */ /* 0x004fea000383ffff */
[----:B------:R-:W-:Y:S05]  /*b120*/  BRA `(.L_x_201) ;  /* 0xffffff9c00b47947 */ /* 0x000fea000383ffff */
.L_x_80:
[----:B------:R-:W-:Y:S07]  /*b130*/  MOV R0, UR7 ;  /* 0x0000000700007c02 */ /* 0x000fee0008000f00 */
.L_x_202:
[----:B-1----:R1:W2:Y:S02]  /*b140*/  SYNCS.PHASECHK.TRANS64.TRYWAIT P0, [R0+URZ+0x40], R14 ;  /* 0x0000400e000075a7 */ /* 0x0022a400080011ff */
[----:B--2---:R-:W-:Y:S05]  /*b150*/  @!P0 NANOSLEEP.SYNCS 0x989680 ;  /* 0x009896800000895d */ /* 0x004fea0003900000 */
[----:B------:R-:W2:Y:S02]  /*b160*/  @!P0 SYNCS.PHASECHK.TRANS64 P0, [R0+URZ+0x40], R14 ;  /* 0x0000400e000085a7 */ /* 0x000ea400080010ff */
[----:B--2---:R-:W-:Y:S05]  /*b170*/  @!P0 BRA `(.L_x_202) ;  /* 0xfffffffc00f08947 */ /* 0x004fea000383ffff */
[----:B------:R-:W-:Y:S05]  /*b180*/  BRA `(.L_x_203) ;  /* 0xffffff9c00fc7947 */ /* 0x000fea000383ffff */
.L_x_81:
[----:B------:R-:W-:Y:S07]  /*b190*/  MOV R0, UR7 ;  /* 0x0000000700007c02 */ /* 0x000fee0008000f00 */
.L_x_204:
[----:B-1----:R1:W2:Y:S02]  /*b1a0*/  SYNCS.PHASECHK.TRANS64.TRYWAIT P0, [R0+URZ+0x48], R14 ;  /* 0x0000480e000075a7 */ /* 0x0022a400080011ff */
[----:B--2---:R-:W-:Y:S05]  /*b1b0*/  @!P0 NANOSLEEP.SYNCS 0x989680 ;  /* 0x009896800000895d */ /* 0x004fea0003900000 */
[----:B------:R-:W2:Y:S02]  /*b1c0*/  @!P0 SYNCS.PHASECHK.TRANS64 P0, [R0+URZ+0x48], R14 ;  /* 0x0000480e000085a7 */ /* 0x000ea400080010ff */
[----:B--2---:R-:W-:Y:S05]  /*b1d0*/  @!P0 BRA `(.L_x_204) ;  /* 0xfffffffc00f08947 */ /* 0x004fea000383ffff */
[----:B------:R-:W-:Y:S05]  /*b1e0*/  BRA `(.L_x_205) ;  /* 0xffffffa000407947 */ /* 0x000fea000383ffff */
.L_x_82:
[----:B------:R-:W-:Y:S07]  /*b1f0*/  MOV R0, UR7 ;  /* 0x0000000700007c02 */ /* 0x000fee0008000f00 */
.L_x_206:
[----:B-1----:R1:W2:Y:S02]  /*b200*/  SYNCS.PHASECHK.TRANS64.TRYWAIT P0, [R0+URZ+0x50], R14 ;  /* 0x0000500e000075a7 */ /* 0x0022a400080011ff */
[----:B--2---:R-:W-:Y:S05]  /*b210*/  @!P0 NANOSLEEP.SYNCS 0x989680 ;  /* 0x009896800000895d */ /* 0x004fea0003900000 */
[----:B------:R-:W2:Y:S02]  /*b220*/  @!P0 SYNCS.PHASECHK.TRANS64 P0, [R0+URZ+0x50], R14 ;  /* 0x0000500e000085a7 */ /* 0x000ea400080010ff */
[----:B--2---:R-:W-:Y:S05]  /*b230*/  @!P0 BRA `(.L_x_206) ;  /* 0xfffffffc00f08947 */ /* 0x004fea000383ffff */
[----:B------:R-:W-:Y:S05]  /*b240*/  BRA `(.L_x_207) ;  /* 0xffffffa000847947 */ /* 0x000fea000383ffff */
.L_x_83:
[----:B------:R-:W-:Y:S07]  /*b250*/  MOV R0, UR7 ;  /* 0x0000000700007c02 */ /* 0x000fee0008000f00 */
.L_x_208:
[----:B-1----:R1:W2:Y:S02]  /*b260*/  SYNCS.PHASECHK.TRANS64.TRYWAIT P0, [R0+URZ+0x58], R14 ;  /* 0x0000580e000075a7 */ /* 0x0022a400080011ff */
[----:B--2---:R-:W-:Y:S05]  /*b270*/  @!P0 NANOSLEEP.SYNCS 0x989680 ;  /* 0x009896800000895d */ /* 0x004fea0003900000 */
[----:B------:R-:W2:Y:S02]  /*b280*/  @!P0 SYNCS.PHASECHK.TRANS64 P0, [R0+URZ+0x58], R14 ;  /* 0x0000580e000085a7 */ /* 0x000ea400080010ff */
[----:B--2---:R-:W-:Y:S05]  /*b290*/  @!P0 BRA `(.L_x_208) ;  /* 0xfffffffc00f08947 */ /* 0x004fea000383ffff */
[----:B------:R-:W-:Y:S05]  /*b2a0*/  BRA `(.L_x_209) ;  /* 0xffffffa400087947 */ /* 0x000fea000383ffff */
.L_x_85:
[----:B------:R-:W-:-:S07]  /*b2b0*/  MOV R0, UR7 ;  /* 0x0000000700007c02 */ /* 0x000fce0008000f00 */
.L_x_210:
[----:B-1----:R1:W3:Y:S02]  /*b2c0*/  SYNCS.PHASECHK.TRANS64.TRYWAIT P0, [R0+URZ+0x40], R32 ;  /* 0x00004020000075a7 */ /* 0x0022e400080011ff */
[----:B---3--:R-:W-:Y:S05]  /*b2d0*/  @!P0 NANOSLEEP.SYNCS 0x989680 ;  /* 0x009896800000895d */ /* 0x008fea0003900000 */
[----:B------:R-:W3:Y:S02]  /*b2e0*/  @!P0 SYNCS.PHASECHK.TRANS64 P0, [R0+URZ+0x40], R32 ;  /* 0x00004020000085a7 */ /* 0x000ee400080010ff */
[----:B---3--:R-:W-:Y:S05]  /*b2f0*/  @!P0 BRA `(.L_x_210) ;  /* 0xfffffffc00f08947 */ /* 0x008fea000383ffff */
[----:B------:R-:W-:Y:S05]  /*b300*/  BRA `(.L_x_211) ;  /* 0xffffffa400787947 */ /* 0x000fea000383ffff */
.L_x_86:
[----:B-1----:R-:W-:-:S07]  /*b310*/  MOV R0, UR7 ;  /* 0x0000000700007c02 */ /* 0x002fce0008000f00 */
.L_x_212:
[----:B-1----:R1:W3:Y:S02]  /*b320*/  SYNCS.PHASECHK.TRANS64.TRYWAIT P0, [R0+URZ+0x48], R32 ;  /* 0x00004820000075a7 */ /* 0x0022e400080011ff */
[----:B---3--:R-:W-:Y:S05]  /*b330*/  @!P0 NANOSLEEP.SYNCS 0x989680 ;  /* 0x009896800000895d */ /* 0x008fea0003900000 */
[----:B------:R-:W3:Y:S02]  /*b340*/  @!P0 SYNCS.PHASECHK.TRANS64 P0, [R0+URZ+0x48], R32 ;  /* 0x00004820000085a7 */ /* 0x000ee400080010ff */
[----:B---3--:R-:W-:Y:S05]  /*b350*/  @!P0 BRA `(.L_x_212) ;  /* 0xfffffffc00f08947 */ /* 0x008fea000383ffff */
[----:B------:R-:W-:Y:S05]  /*b360*/  BRA `(.L_x_213) ;  /* 0xffffffa400687947 */ /* 0x000fea000383ffff */
.L_x_87:
[----:B------:R-:W-:-:S07]  /*b370*/  MOV R2, UR7 ;  /* 0x0000000700027c02 */ /* 0x000fce0008000f00 */
.L_x_214:
[----:B-1----:R1:W3:Y:S02]  /*b380*/  SYNCS.PHASECHK.TRANS64.TRYWAIT P0, [R2+URZ+0x50], R32 ;  /* 0x00005020020075a7 */ /* 0x0022e400080011ff */
[----:B---3--:R-:W-:Y:S05]  /*b390*/  @!P0 NANOSLEEP.SYNCS 0x989680 ;  /* 0x009896800000895d */ /* 0x008fea0003900000 */
[----:B------:R-:W3:Y:S02]  /*b3a0*/  @!P0 SYNCS.PHASECHK.TRANS64 P0, [R2+URZ+0x50], R32 ;  /* 0x00005020020085a7 */ /* 0x000ee400080010ff */
[----:B---3--:R-:W-:Y:S05]  /*b3b0*/  @!P0 BRA `(.L_x_214) ;  /* 0xfffffffc00f08947 */ /* 0x008fea000383ffff */
[----:B------:R-:W-:Y:S05]  /*b3c0*/  BRA `(.L_x_215) ;  /* 0xffffffa4005c7947 */ /* 0x000fea000383ffff */
.L_x_89:
[----:B--2---:R2:W4:Y:S02]  /*b3d0*/  SYNCS.PHASECHK.TRANS64.TRYWAIT P0, [R0+URZ+0x70], R2 ;  /* 0x00007002000075a7 */ /* 0x00452400080011ff */
[----:B----4-:R-:W-:Y:S05]  /*b3e0*/  @!P0 NANOSLEEP.SYNCS 0x989680 ;  /* 0x009896800000895d */ /* 0x010fea0003900000 */
[----:B------:R-:W4:Y:S02]  /*b3f0*/  @!P0 SYNCS.PHASECHK.TRANS64 P0, [R0+URZ+0x70], R2 ;  /* 0x00007002000085a7 */ /* 0x000f2400080010ff */
[----:B----4-:R-:W-:Y:S05]  /*b400*/  @!P0 BRA `(.L_x_89) ;  /* 0xfffffffc00f08947 */ /* 0x010fea000383ffff */
[----:B------:R-:W-:Y:S05]  /*b410*/  BRA `(.L_x_216) ;  /* 0xffffffa800347947 */ /* 0x000fea000383ffff */
.L_x_100:
[----:B-1----:R-:W-:Y:S04]  /*b420*/  MOV R0, UR36 ;  /* 0x0000002400007c02 */ /* 0x002fe80008000f00 */
[----:B------:R1:W3:Y:S03]  /*b430*/  SYNCS.PHASECHK.TRANS64.TRYWAIT P1, [R0+URZ+0x20], R3 ;  /* 0x00002003000075a7 */ /* 0x0002e600080211ff */
[----:B---3--:R-:W-:Y:S05]  /*b440*/  @!P1 NANOSLEEP.SYNCS 0x989680 ;  /* 0x009896800000995d */ /* 0x008fea0003900000 */
[----:B------:R-:W3:Y:S02]  /*b450*/  @!P1 SYNCS.PHASECHK.TRANS64 P1, [R0+URZ+0x20], R3 ;  /* 0x00002003000095a7 */ /* 0x000ee400080210ff */
[----:B---3--:R-:W-:Y:S05]  /*b460*/  @!P1 BRA `(.L_x_100) ;  /* 0xfffffffc00ec9947 */ /* 0x008fea000383ffff */
[----:B------:R-:W-:Y:S05]  /*b470*/  BRA `(.L_x_99) ;  /* 0xffffffb400707947 */ /* 0x000fea000383ffff */
.L_x_102:
[----:B-1----:R1:W2:Y:S02]  /*b480*/  SYNCS.PHASECHK.TRANS64.TRYWAIT P0, [R86+URZ+0x90], R2 ;  /* 0x00009002560075a7 */ /* 0x0022a400080011ff */
[----:B--2---:R-:W-:Y:S05]  /*b490*/  @!P0 NANOSLEEP.SYNCS 0x989680 ;  /* 0x009896800000895d */ /* 0x004fea0003900000 */
[----:B------:R-:W2:Y:S02]  /*b4a0*/  @!P0 SYNCS.PHASECHK.TRANS64 P0, [R86+URZ+0x90], R2 ;  /* 0x00009002560085a7 */ /* 0x000ea400080010ff */
[----:B--2---:R-:W-:Y:S05]  /*b4b0*/  @!P0 BRA `(.L_x_102) ;  /* 0xfffffffc00f08947 */ /* 0x004fea000383ffff */
[----:B------:R-:W-:Y:S05]  /*b4c0*/  BRA `(.L_x_101) ;  /* 0xffffffb4009c7947 */ /* 0x000fea000383ffff */
.L_x_111:
[----:B-1----:R1:W2:Y:S02]  /*b4d0*/  SYNCS.PHASECHK.TRANS64.TRYWAIT P0, [R2+URZ+0x20], R0 ;  /* 0x00002000020075a7 */ /* 0x0022a400080011ff */
[----:B--2---:R-:W-:Y:S05]  /*b4e0*/  @!P0 NANOSLEEP.SYNCS 0x989680 ;  /* 0x009896800000895d */ /* 0x004fea0003900000 */
[----:B------:R-:W2:Y:S02]  /*b4f0*/  @!P0 SYNCS.PHASECHK.TRANS64 P0, [R2+URZ+0x20], R0 ;  /* 0x00002000020085a7 */ /* 0x000ea400080010ff */
[----:B--2---:R-:W-:Y:S05]  /*b500*/  @!P0 BRA `(.L_x_111) ;  /* 0xfffffffc00f08947 */ /* 0x004fea000383ffff */
[----:B------:R-:W-:Y:S05]  /*b510*/  BRA `(.L_x_110) ;  /* 0xffffffbc00407947 */ /* 0x000fea000383ffff */
.L_x_119:
[----:B-1----:R1:W2:Y:S02]  /*b520*/  SYNCS.PHASECHK.TRANS64.TRYWAIT P0, [R0+URZ+0x20], R5 ;  /* 0x00002005000075a7 */ /* 0x0022a400080011ff */
[----:B--2---:R-:W-:Y:S05]  /*b530*/  @!P0 NANOSLEEP.SYNCS 0x989680 ;  /* 0x009896800000895d */ /* 0x004fea0003900000 */
[----:B------:R-:W2:Y:S02]  /*b540*/  @!P0 SYNCS.PHASECHK.TRANS64 P0, [R0+URZ+0x20], R5 ;  /* 0x00002005000085a7 */ /* 0x000ea400080010ff */
[----:B--2---:R-:W-:Y:S05]  /*b550*/  @!P0 BRA `(.L_x_119) ;  /* 0xfffffffc00f08947 */ /* 0x004fea000383ffff */
[----:B------:R-:W-:Y:S05]  /*b560*/  BRA `(.L_x_118) ;  /* 0xffffffc400047947 */ /* 0x000fea000383ffff */
.L_x_127:
[----:B-1----:R1:W2:Y:S02]  /*b570*/  SYNCS.PHASECHK.TRANS64.TRYWAIT P0, [R0+URZ+0x20], R5 ;  /* 0x00002005000075a7 */ /* 0x0022a400080011ff */
[----:B--2---:R-:W-:Y:S05]  /*b580*/  @!P0 NANOSLEEP.SYNCS 0x989680 ;  /* 0x009896800000895d */ /* 0x004fea0003900000 */
[----:B------:R-:W2:Y:S02]  /*b590*/  @!P0 SYNCS.PHASECHK.TRANS64 P0, [R0+URZ+0x20], R5 ;  /* 0x00002005000085a7 */ /* 0x000ea400080010ff */
[----:B--2---:R-:W-:Y:S05]  /*b5a0*/  @!P0 BRA `(.L_x_127) ;  /* 0xfffffffc00f08947 */ /* 0x004fea000383ffff */
[----:B------:R-:W-:Y:S05]  /*b5b0*/  BRA `(.L_x_126) ;  /* 0xffffffc800cc7947 */ /* 0x000fea000383ffff */
.L_x_135:
[----:B-1----:R1:W2:Y:S02]  /*b5c0*/  SYNCS.PHASECHK.TRANS64.TRYWAIT P0, [R0+URZ+0x20], R5 ;  /* 0x00002005000075a7 */ /* 0x0022a400080011ff */
[----:B--2---:R-:W-:Y:S05]  /*b5d0*/  @!P0 NANOSLEEP.SYNCS 0x989680 ;  /* 0x009896800000895d */ /* 0x004fea0003900000 */
[----:B------:R-:W2:Y:S02]  /*b5e0*/  @!P0 SYNCS.PHASECHK.TRANS64 P0, [R0+URZ+0x20], R5 ;  /* 0x00002005000085a7 */ /* 0x000ea400080010ff */
[----:B--2---:R-:W-:Y:S05]  /*b5f0*/  @!P0 BRA `(.L_x_135) ;  /* 0xfffffffc00f08947 */ /* 0x004fea000383ffff */
[----:B------:R-:W-:Y:S05]  /*b600*/  BRA `(.L_x_134) ;  /* 0xffffffd000a07947 */ /* 0x000fea000383ffff */
.L_x_143:
[----:B-1----:R1:W2:Y:S02]  /*b610*/  SYNCS.PHASECHK.TRANS64.TRYWAIT P0, [R0+URZ+0x20], R5 ;  /* 0x00002005000075a7 */ /* 0x0022a400080011ff */
[----:B--2---:R-:W-:Y:S05]  /*b620*/  @!P0 NANOSLEEP.SYNCS 0x989680 ;  /* 0x009896800000895d */ /* 0x004fea0003900000 */
[----:B------:R-:W2:Y:S02]  /*b630*/  @!P0 SYNCS.PHASECHK.TRANS64 P0, [R0+URZ+0x20], R5 ;  /* 0x00002005000085a7 */ /* 0x000ea400080010ff */
[----:B--2---:R-:W-:Y:S05]  /*b640*/  @!P0 BRA `(.L_x_143) ;  /* 0xfffffffc00f08947 */ /* 0x004fea000383ffff */
[----:B------:R-:W-:Y:S05]  /*b650*/  BRA `(.L_x_142) ;  /* 0xffffffd800847947 */ /* 0x000fea000383ffff */
.L_x_151:
[----:B-1----:R1:W2:Y:S02]  /*b660*/  SYNCS.PHASECHK.TRANS64.TRYWAIT P0, [R0+URZ+0x20], R5 ;  /* 0x00002005000075a7 */ /* 0x0022a400080011ff */
[----:B--2---:R-:W-:Y:S05]  /*b670*/  @!P0 NANOSLEEP.SYNCS 0x989680 ;  /* 0x009896800000895d */ /* 0x004fea0003900000 */
[----:B------:R-:W2:Y:S02]  /*b680*/  @!P0 SYNCS.PHASECHK.TRANS64 P0, [R0+URZ+0x20], R5 ;  /* 0x00002005000085a7 */ /* 0x000ea400080010ff */
[----:B--2---:R-:W-:Y:S05]  /*b690*/  @!P0 BRA `(.L_x_151) ;  /* 0xfffffffc00f08947 */ /* 0x004fea000383ffff */
[----:B------:R-:W-:Y:S05]  /*b6a0*/  BRA `(.L_x_150) ;  /* 0xffffffe0005c7947 */ /* 0x000fea000383ffff */
.L_x_159:
[----:B--2---:R2:W3:Y:S02]  /*b6b0*/  SYNCS.PHASECHK.TRANS64.TRYWAIT P0, [R0+URZ+0x20], R92 ;  /* 0x0000205c000075a7 */ /* 0x0044e400080011ff */
[----:B---3--:R-:W-:Y:S05]  /*b6c0*/  @!P0 NANOSLEEP.SYNCS 0x989680 ;  /* 0x009896800000895d */ /* 0x008fea0003900000 */
[----:B------:R-:W3:Y:S02]  /*b6d0*/  @!P0 SYNCS.PHASECHK.TRANS64 P0, [R0+URZ+0x20], R92 ;  /* 0x0000205c000085a7 */ /* 0x000ee400080010ff */
[----:B---3--:R-:W-:Y:S05]  /*b6e0*/  @!P0 BRA `(.L_x_159) ;  /* 0xfffffffc00f08947 */ /* 0x008fea000383ffff */
[----:B------:R-:W-:Y:S05]  /*b6f0*/  BRA `(.L_x_158) ;  /* 0xffffffe800347947 */ /* 0x000fea000383ffff */
        .weak           $__internal_0_$__cuda_sm10x_tcgen05_guardrail_trap_col_being_dealloced_not_returned_by_alloc
        .type           $__internal_0_$__cuda_sm10x_tcgen05_guardrail_trap_col_being_dealloced_not_returned_by_alloc,@function
        .size           $__internal_0_$__cuda_sm10x_tcgen05_guardrail_trap_col_being_dealloced_not_returned_by_alloc,($__internal_1_$__cuda_sm10x_tcgen05_guardrail_trap_phase_invalid_during_alloc - $__internal_0_$__cuda_sm10x_tcgen05_guardrail_trap_col_being_dealloced_not_returned_by_alloc)
$__internal_0_$__cuda_sm10x_tcgen05_guardrail_trap_col_being_dealloced_not_returned_by_alloc:
[----:B------:R-:W-:Y:S05]  /*b700*/  BPT.TRAP 0x1 ;  /* 0x000000040000795c */ /* 0x000fea0000300000 */
[----:B------:R-:W-:-:S04]  /*b710*/  HFMA2 R3, -RZ, RZ, 0, 0 ;  /* 0x00000000ff037431 */ /* 0x000fc800000001ff */
[----:B------:R-:W-:Y:S05]  /*b720*/  RET.REL.NODEC R2 `(_ZN7cutlass13device_kernelINS_4gemm6kernel13GemmUniversalIN4cute5tupleIJiiiiEEENS1_10collective13CollectiveMmaINS1_35MainloopSm100TmaUmmaWarpSpecializedILi2ELi2ELi4ENS5_IJNS4_1CILi1EEESB_SB_EEEEENS5_IJNSA_ILi64EEENSA_ILi256EEESE_EEEfNS5_IJlSB_lEEEfNS5_IJSB_llEEENS4_8TiledMMAINS4_8MMA_AtomIJNS4_17SM100_MMA_TF32_SSINS_10tfloat32_tESM_fLi64ELi256ELNS4_4UMMA5MajorE0ELSO_1ELNSN_7ScaleInE0ELSP_0EEEEEENS4_6LayoutISC_NS5_IJNSA_ILi0EEEST_ST_EEEEENS5_IJNS4_10UnderscoreESW_SW_EEEEENS4_13SM90_TMA_LOADENS4_14ComposedLayoutINS4_7SwizzleILi3ELi4ELi3EEENS4_18smem_ptr_flag_bitsILi32EEENSS_INS5_IJNSA_ILi8EEENSA_ILi32EEEEEENS5_IJS16_SB_EEEEEEEvNS4_8identityESZ_NS10_INS11_ILi2ELi5ELi2EEES14_NSS_INS5_IJS16_NSA_ILi4EEEEEENS5_IJSB_S16_EEEEEEEvS1B_EENS_8epilogue10collective18CollectiveEpilogueINS1J_23Sm100TmaWarpSpecializedILi4ELi2ELi16ELb1ELb0EEEJSG_NS5_IJNSS_ISE_SB_EENSS_IS16_SB_EEEEEfSH_fSH_NS1J_6fusion15FusionCallbacksIS1N_NS1R_17LinearCombinationIffffLNS_15FloatRoundStyleE2EEESG_S1Q_JEEENS4_5SM1004TMEM4LOAD26SM100_TMEM_LOAD_16dp128b8xESZ_S1A_NS4_17SM75_U32x4_LDSM_NENS4_14SM90_TMA_STOREES1A_NS4_17SM90_U32x4_STSM_NENS4_39AutoVectorizingCopyWithAssumedAlignmentILi128EEEEEEvvEEEEvNT_6ParamsE) ;  /* 0xffffff4802347950 */ /* 0x000fea0003c3ffff */
        .weak           $__internal_1_$__cuda_sm10x_tcgen05_guardrail_trap_phase_invalid_during_alloc
        .type           $__internal_1_$__cuda_sm10x_tcgen05_guardrail_trap_phase_invalid_during_alloc,@function
        .size           $__internal_1_$__cuda_sm10x_tcgen05_guardrail_trap_phase_invalid_during_alloc,($__internal_2_$__cuda_sm10x_tcgen05_guardrail_trap_unallocated_columns_being_dealloced - $__internal_1_$__cuda_sm10x_tcgen05_guardrail_trap_phase_invalid_during_alloc)
$__internal_1_$__cuda_sm10x_tcgen05_guardrail_trap_phase_invalid_during_alloc:
[----:B------:R-:W-:Y:S05]  /*b730*/  BPT.TRAP 0x1 ;  /* 0x000000040000795c */ /* 0x000fea0000300000 */
[----:B------:R-:W-:-:S04]  /*b740*/  MOV R3, 0x0 ;  /* 0x0000000000037802 */ /* 0x000fc80000000f00 */
[----:B------:R-:W-:Y:S05]  /*b750*/  RET.REL.NODEC R2 `(_ZN7cutlass13device_kernelINS_4gemm6kernel13GemmUniversalIN4cute5tupleIJiiiiEEENS1_10collective13CollectiveMmaINS1_35MainloopSm100TmaUmmaWarpSpecializedILi2ELi2ELi4ENS5_IJNS4_1CILi1EEESB_SB_EEEEENS5_IJNSA_ILi64EEENSA_ILi256EEESE_EEEfNS5_IJlSB_lEEEfNS5_IJSB_llEEENS4_8TiledMMAINS4_8MMA_AtomIJNS4_17SM100_MMA_TF32_SSINS_10tfloat32_tESM_fLi64ELi256ELNS4_4UMMA5MajorE0ELSO_1ELNSN_7ScaleInE0ELSP_0EEEEEENS4_6LayoutISC_NS5_IJNSA_ILi0EEEST_ST_EEEEENS5_IJNS4_10UnderscoreESW_SW_EEEEENS4_13SM90_TMA_LOADENS4_14ComposedLayoutINS4_7SwizzleILi3ELi4ELi3EEENS4_18smem_ptr_flag_bitsILi32EEENSS_INS5_IJNSA_ILi8EEENSA_ILi32EEEEEENS5_IJS16_SB_EEEEEEEvNS4_8identityESZ_NS10_INS11_ILi2ELi5ELi2EEES14_NSS_INS5_IJS16_NSA_ILi4EEEEEENS5_IJSB_S16_EEEEEEEvS1B_EENS_8epilogue10collective18CollectiveEpilogueINS1J_23Sm100TmaWarpSpecializedILi4ELi2ELi16ELb1ELb0EEEJSG_NS5_IJNSS_ISE_SB_EENSS_IS16_SB_EEEEEfSH_fSH_NS1J_6fusion15FusionCallbacksIS1N_NS1R_17LinearCombinationIffffLNS_15FloatRoundStyleE2EEESG_S1Q_JEEENS4_5SM1004TMEM4LOAD26SM100_TMEM_LOAD_16dp128b8xESZ_S1A_NS4_17SM75_U32x4_LDSM_NENS4_14SM90_TMA_STOREES1A_NS4_17SM90_U32x4_STSM_NENS4_39AutoVectorizingCopyWithAssumedAlignmentILi128EEEEEEvvEEEEvNT_6ParamsE) ;  /* 0xffffff4802287950 */ /* 0x000fea0003c3ffff */
        .weak           $__internal_2_$__cuda_sm10x_tcgen05_guardrail_trap_unallocated_columns_being_dealloced
        .type           $__internal_2_$__cuda_sm10x_tcgen05_guardrail_trap_unallocated_columns_being_dealloced,@function
        .size           $__internal_2_$__cuda_sm10x_tcgen05_guardrail_trap_unallocated_columns_being_dealloced,(.L_x_218 - $__internal_2_$__cuda_sm10x_tcgen05_guardrail_trap_unallocated_columns_being_dealloced)
$__internal_2_$__cuda_sm10x_tcgen05_guardrail_trap_unallocated_columns_being_dealloced:
[----:B------:R-:W-:Y:S05]  /*b760*/  BPT.TRAP 0x1 ;  /* 0x000000040000795c */ /* 0x000fea0000300000 */
[----:B------:R-:W-:-:S04]  /*b770*/  HFMA2 R3, -RZ, RZ, 0, 0 ;  /* 0x00000000ff037431 */ /* 0x000fc800000001ff */
[----:B------:R-:W-:Y:S05]  /*b780*/  RET.REL.NODEC R2 `(_ZN7cutlass13device_kernelINS_4gemm6kernel13GemmUniversalIN4cute5tupleIJiiiiEEENS1_10collective13CollectiveMmaINS1_35MainloopSm100TmaUmmaWarpSpecializedILi2ELi2ELi4ENS5_IJNS4_1CILi1EEESB_SB_EEEEENS5_IJNSA_ILi64EEENSA_ILi256EEESE_EEEfNS5_IJlSB_lEEEfNS5_IJSB_llEEENS4_8TiledMMAINS4_8MMA_AtomIJNS4_17SM100_MMA_TF32_SSINS_10tfloat32_tESM_fLi64ELi256ELNS4_4UMMA5MajorE0ELSO_1ELNSN_7ScaleInE0ELSP_0EEEEEENS4_6LayoutISC_NS5_IJNSA_ILi0EEEST_ST_EEEEENS5_IJNS4_10UnderscoreESW_SW_EEEEENS4_13SM90_TMA_LOADENS4_14ComposedLayoutINS4_7SwizzleILi3ELi4ELi3EEENS4_18smem_ptr_flag_bitsILi32EEENSS_INS5_IJNSA_ILi8EEENSA_ILi32EEEEEENS5_IJS16_SB_EEEEEEEvNS4_8identityESZ_NS10_INS11_ILi2ELi5ELi2EEES14_NSS_INS5_IJS16_NSA_ILi4EEEEEENS5_IJSB_S16_EEEEEEEvS1B_EENS_8epilogue10collective18CollectiveEpilogueINS1J_23Sm100TmaWarpSpecializedILi4ELi2ELi16ELb1ELb0EEEJSG_NS5_IJNSS_ISE_SB_EENSS_IS16_SB_EEEEEfSH_fSH_NS1J_6fusion15FusionCallbacksIS1N_NS1R_17LinearCombinationIffffLNS_15FloatRoundStyleE2EEESG_S1Q_JEEENS4_5SM1004TMEM4LOAD26SM100_TMEM_LOAD_16dp128b8xESZ_S1A_NS4_17SM75_U32x4_LDSM_NENS4_14SM90_TMA_STOREES1A_NS4_17SM90_U32x4_STSM_NENS4_39AutoVectorizingCopyWithAssumedAlignmentILi128EEEEEEvvEEEEvNT_6ParamsE) ;  /* 0xffffff48021c7950 */ /* 0x000fea0003c3ffff */
.L_x_217:
[----:B------:R-:W-:-:S00]  /*b790*/  BRA `(.L_x_217) ;  /* 0xfffffffc00fc7947 */ /* 0x000fc0000383ffff */
[----:B------:R-:W-:-:S00]  /*b7a0*/  NOP ;  /* 0x0000000000007918 */ /* 0x000fc00000000000 */
        /* <DEDUP_REMOVED lines=13> */
.L_x_218:


//--------------------- .nv.global.init           --------------------------
	.section	.nv.global.init,"aw",@progbits
.nv.global.init:
	.type		$str$27,@object
	.size		$str$27,($str$28 - $str$27)
$str$27:
        /*0000*/ 	.byte	0x28, 0x61, 0x64, 0x64, 0x72, 0x65, 0x73, 0x73, 0x20, 0x26, 0x20, 0x6d, 0x61, 0x73, 0x6b, 0x29
        /*0010*/ 	.byte	0x20, 0x3d, 0x3d, 0x20, 0x30, 0x00
	.type		$str$28,@object
	.size		$str$28,($str$26 - $str$28)
$str$28:
        /*0016*/ 	.byte	0x2f, 0x74, 0x6d, 0x70, 0x2f, 0x63, 0x75, 0x74, 0x6c, 0x61, 0x73, 0x73, 0x5f, 0x73, 0x77, 0x65
        /*0026*/ 	.byte	0x65, 0x70, 0x5f, 0x73, 0x72, 0x63, 0x2f, 0x69, 0x6e, 0x63, 0x6c, 0x75, 0x64, 0x65, 0x2f, 0x63
        /*0036*/ 	.byte	0x75, 0x74, 0x65, 0x2f, 0x70, 0x6f, 0x69, 0x6e, 0x74, 0x65, 0x72, 0x5f, 0x66, 0x6c, 0x61, 0x67
        /*0046*/ 	.byte	0x67, 0x65, 0x64, 0x2e, 0x68, 0x70, 0x70, 0x00
	.type		$str$26,@object
	.size		$str$26,($str$25 - $str$26)
$str$26:
        /*004e*/ 	.byte	0x2f, 0x74, 0x6d, 0x70, 0x2f, 0x63, 0x75, 0x74, 0x6c, 0x61, 0x73, 0x73, 0x5f, 0x73, 0x77, 0x65
        /*005e*/ 	.byte	0x65, 0x70, 0x5f, 0x73, 0x72, 0x63, 0x2f, 0x69, 0x6e, 0x63, 0x6c, 0x75, 0x64, 0x65, 0x2f, 0x63
        /*006e*/ 	.byte	0x75, 0x74, 0x65, 0x2f, 0x61, 0x74, 0x6f, 0x6d, 0x2f, 0x63, 0x6f, 0x70, 0x79, 0x5f, 0x74, 0x72
        /*007e*/ 	.byte	0x61, 0x69, 0x74, 0x73, 0x5f, 0x73, 0x6d, 0x31, 0x30, 0x30, 0x2e, 0x68, 0x70, 0x70, 0x00
	.type		$str$25,@object
	.size		$str$25,(__unnamed_1 - $str$25)
$str$25:
        /*008d*/ 	.byte	0x28, 0x28, 0x75, 0x69, 0x6e, 0x74, 0x33, 0x32, 0x5f, 0x74, 0x28, 0x74, 0x68, 0x72, 0x65, 0x61
        /*009d*/ 	.byte	0x64, 0x49, 0x64, 0x78, 0x2e, 0x78, 0x29, 0x20, 0x2f, 0x20, 0x33, 0x32, 0x29, 0x20, 0x25, 0x20
        /*00ad*/ 	.byte	0x34, 0x29, 0x20, 0x3d, 0x3d, 0x20, 0x28, 0x28, 0x28, 0x74, 0x6d, 0x65, 0x6d, 0x5f, 0x61, 0x64
        /*00bd*/ 	.byte	0x64, 0x72, 0x20, 0x3e, 0x3e, 0x20, 0x31, 0x36, 0x29, 0x20, 0x2f, 0x20, 0x33, 0x32, 0x29, 0x20
        /*00cd*/ 	.byte	0x25, 0x20, 0x34, 0x29, 0x00
	.type		__unnamed_1,@object
	.size		__unnamed_1,(__unnamed_2 - __unnamed_1)
__unnamed_1:
        /*00d2*/ 	.byte	0x61, 0x75, 0x74, 0x6f, 0x20, 0x63, 0x75, 0x74, 0x65, 0x3a, 0x3a, 0x61, 0x73, 0x5f, 0x70, 0x6f
        /* <DEDUP_REMOVED lines=23> */
        /*0252*/ 	.byte	0x3c, 0x32, 0x30, 0x34, 0x38, 0x3e, 0x3e, 0x3e, 0x3e, 0x5d, 0x00
	.type		__unnamed_2,@object
	.size		__unnamed_2,(.L_2 - __unnamed_2)
__unnamed_2:
        /* <DEDUP_REMOVED lines=45> */
        /*052d*/ 	.byte	0x3e, 0x3e, 0x3e, 0x5d, 0x00
.L_2:


//--------------------- .nv.shared._ZN7cutlass13device_kernelINS_4gemm6kernel13GemmUniversalIN4cute5tupleIJiiiiEEENS1_10collective13CollectiveMmaINS1_35MainloopSm100TmaUmmaWarpSpecializedILi2ELi2ELi4ENS5_IJNS4_1CILi1EEESB_SB_EEEEENS5_IJNSA_ILi64EEENSA_ILi256EEESE_EEEfNS5_IJlSB_lEEEfNS5_IJSB_llEEENS4_8TiledMMAINS4_8MMA_AtomIJNS4_17SM100_MMA_TF32_SSINS_10tfloat32_tESM_fLi64ELi256ELNS4_4UMMA5MajorE0ELSO_1ELNSN_7ScaleInE0ELSP_0EEEEEENS4_6LayoutISC_NS5_IJNSA_ILi0EEEST_ST_EEEEENS5_IJNS4_10UnderscoreESW_SW_EEEEENS4_13SM90_TMA_LOADENS4_14ComposedLayoutINS4_7SwizzleILi3ELi4ELi3EEENS4_18smem_ptr_flag_bitsILi32EEENSS_INS5_IJNSA_ILi8EEENSA_ILi32EEEEEENS5_IJS16_SB_EEEEEEEvNS4_8identityESZ_NS10_INS11_ILi2ELi5ELi2EEES14_NSS_INS5_IJS16_NSA_ILi4EEEEEENS5_IJSB_S16_EEEEEEEvS1B_EENS_8epilogue10collective18CollectiveEpilogueINS1J_23Sm100TmaWarpSpecializedILi4ELi2ELi16ELb1ELb0EEEJSG_NS5_IJNSS_ISE_SB_EENSS_IS16_SB_EEEEEfSH_fSH_NS1J_6fusion15FusionCallbacksIS1N_NS1R_17LinearCombinationIffffLNS_15FloatRoundStyleE2EEESG_S1Q_JEEENS4_5SM1004TMEM4LOAD26SM100_TMEM_LOAD_16dp128b8xESZ_S1A_NS4_17SM75_U32x4_LDSM_NENS4_14SM90_TMA_STOREES1A_NS4_17SM90_U32x4_STSM_NENS4_39AutoVectorizingCopyWithAssumedAlignmentILi128EEEEEEvvEEEEvNT_6ParamsE --------------------------
	.section	.nv.shared._ZN7cutlass13device_kernelINS_4gemm6kernel13GemmUniversalIN4cute5tupleIJiiiiEEENS1_10collective13CollectiveMmaINS1_35MainloopSm100TmaUmmaWarpSpecializedILi2ELi2ELi4ENS5_IJNS4_1CILi1EEESB_SB_EEEEENS5_IJNSA_ILi64EEENSA_ILi256EEESE_EEEfNS5_IJlSB_lEEEfNS5_IJSB_llEEENS4_8TiledMMAINS4_8MMA_AtomIJNS4_17SM100_MMA_TF32_SSINS_10tfloat32_tESM_fLi64ELi256ELNS4_4UMMA5MajorE0ELSO_1ELNSN_7ScaleInE0ELSP_0EEEEEENS4_6LayoutISC_NS5_IJNSA_ILi0EEEST_ST_EEEEENS5_IJNS4_10UnderscoreESW_SW_EEEEENS4_13SM90_TMA_LOADENS4_14ComposedLayoutINS4_7SwizzleILi3ELi4ELi3EEENS4_18smem_ptr_flag_bitsILi32EEENSS_INS5_IJNSA_ILi8EEENSA_ILi32EEEEEENS5_IJS16_SB_EEEEEEEvNS4_8identityESZ_NS10_INS11_ILi2ELi5ELi2EEES14_NSS_INS5_IJS16_NSA_ILi4EEEEEENS5_IJSB_S16_EEEEEEEvS1B_EENS_8epilogue10collective18CollectiveEpilogueINS1J_23Sm100TmaWarpSpecializedILi4ELi2ELi16ELb1ELb0EEEJSG_NS5_IJNSS_ISE_SB_EENSS_IS16_SB_EEEEEfSH_fSH_NS1J_6fusion15FusionCallbacksIS1N_NS1R_17LinearCombinationIffffLNS_15FloatRoundStyleE2EEESG_S1Q_JEEENS4_5SM1004TMEM4LOAD26SM100_TMEM_LOAD_16dp128b8xESZ_S1A_NS4_17SM75_U32x4_LDSM_NENS4_14SM90_TMA_STOREES1A_NS4_17SM90_U32x4_STSM_NENS4_39AutoVectorizingCopyWithAssumedAlignmentILi128EEEEEEvvEEEEvNT_6ParamsE,"aw",@nobits
	.sectionflags	@""
	.align	16
	.zero		1024


//--------------------- .nv.shared.reserved.0     --------------------------
	.section	.nv.shared.reserved.0,"aw",@nobits
	.weak		__nv_reservedSMEM_offset_0_alias
	.size		__nv_reservedSMEM_offset_0_alias, 0, 64
	.other		__nv_reservedSMEM_offset_0_alias,@"STO_CUDA_RESERVED_SHARED STV_DEFAULT"
__nv_reservedSMEM_offset_0_alias:
	.zero		0
.nv.shared.reserved.0:
	.zero		64
	.weak		__nv_reservedSMEM_tcgen05_partition
	.type		__nv_reservedSMEM_tcgen05_partition,@object
	.size		__nv_reservedSMEM_tcgen05_partition,(.L_0 - __nv_reservedSMEM_tcgen05_partition)
__nv_reservedSMEM_tcgen05_partition:
	.zero		32
.L_0:


//--------------------- .nv.global                --------------------------
	.section	.nv.global,"aw",@nobits
.nv.global:
	.type		_ZN40_INTERNAL_ba800102_4_k_cu_092ef290_347154cute1_E,@object
	.size		_ZN40_INTERNAL_ba800102_4_k_cu_092ef290_347154cute1_E,(_ZN40_INTERNAL_ba800102_4_k_cu_092ef290_347154cuda3std3__45__cpo6cbeginE - _ZN40_INTERNAL_ba800102_4_k_cu_092ef290_347154cute1_E)
_ZN40_INTERNAL_ba800102_4_k_cu_092ef290_347154cute1_E:
	.zero		1
	.type		_ZN40_INTERNAL_ba800102_4_k_cu_092ef290_347154cuda3std3__45__cpo6cbeginE,@object
	.size		_ZN40_INTERNAL_ba800102_4_k_cu_092ef290_347154cuda3std3__45__cpo6cbeginE,(_ZN40_INTERNAL_ba800102_4_k_cu_092ef290_347154cuda3std3__48in_placeE - _ZN40_INTERNAL_ba800102_4_k_cu_092ef290_347154cuda3std3__45__cpo6cbeginE)
_ZN40_INTERNAL_ba800102_4_k_cu_092ef290_347154cuda3std3__45__cpo6cbeginE:
	.zero		1
	.type		_ZN40_INTERNAL_ba800102_4_k_cu_092ef290_347154cuda3std3__48in_placeE,@object
	.size		_ZN40_INTERNAL_ba800102_4_k_cu_092ef290_347154cuda3std3__48in_placeE,(_ZN40_INTERNAL_ba800102_4_k_cu_092ef290_347154cuda3std6ranges3__45__cpo9iter_moveE - _ZN40_INTERNAL_ba800102_4_k_cu_092ef290_347154cuda3std3__48in_placeE)
_ZN40_INTERNAL_ba800102_4_k_cu_092ef290_347154cuda3std3__48in_placeE:
	.zero		1
	.type		_ZN40_INTERNAL_ba800102_4_k_cu_092ef290_347154cuda3std6ranges3__45__cpo9iter_moveE,@object
	.size		_ZN40_INTERNAL_ba800102_4_k_cu_092ef290_347154cuda3std6ranges3__45__cpo9iter_moveE,(_ZN40_INTERNAL_ba800102_4_k_cu_092ef290_347154cuda3std3__45__cpo5beginE - _ZN40_INTERNAL_ba800102_4_k_cu_092ef290_347154cuda3std6ranges3__45__cpo9iter_moveE)
_ZN40_INTERNAL_ba800102_4_k_cu_092ef290_347154cuda3std6ranges3__45__cpo9iter_moveE:
	.zero		1
	.type		_ZN40_INTERNAL_ba800102_4_k_cu_092ef290_347154cuda3std3__45__cpo5beginE,@object
	.size		_ZN40_INTERNAL_ba800102_4_k_cu_092ef290_347154cuda3std3__45__cpo5beginE,(_ZN40_INTERNAL_ba800102_4_k_cu_092ef290_347154cuda3std3__442_GLOBAL__N__ba800102_4_k_cu_092ef290_347156ignoreE - _ZN40_INTERNAL_ba800102_4_k_cu_092ef290_347154cuda3std3__45__cpo5beginE)
_ZN40_INTERNAL_ba800102_4_k_cu_092ef290_347154cuda3std3__45__cpo5beginE:
	.zero		1
	.type		_ZN40_INTERNAL_ba800102_4_k_cu_092ef290_347154cuda3std3__442_GLOBAL__N__ba800102_4_k_cu_092ef290_347156ignoreE,@object
	.size		_ZN40_INTERNAL_ba800102_4_k_cu_092ef290_347154cuda3std3__442_GLOBAL__N__ba800102_4_k_cu_092ef290_347156ignoreE,(_ZN40_INTERNAL_ba800102_4_k_cu_092ef290_347154cute7productE - _ZN40_INTERNAL_ba800102_4_k_cu_092ef290_347154cuda3std3__442_GLOBAL__N__ba800102_4_k_cu_092ef290_347156ignoreE)
_ZN40_INTERNAL_ba800102_4_k_cu_092ef290_347154cuda3std3__442_GLOBAL__N__ba800102_4_k_cu_092ef290_347156ignoreE:
	.zero		1
	.type		_ZN40_INTERNAL_ba800102_4_k_cu_092ef290_347154cute7productE,@object
	.size		_ZN40_INTERNAL_ba800102_4_k_cu_092ef290_347154cute7productE,(_ZN40_INTERNAL_ba800102_4_k_cu_092ef290_347154cuda3std3__45__cpo3endE - _ZN40_INTERNAL_ba800102_4_k_cu_092ef290_347154cute7productE)
_ZN40_INTERNAL_ba800102_4_k_cu_092ef290_347154cute7productE:
	.zero		1
	.type		_ZN40_INTERNAL_ba800102_4_k_cu_092ef290_347154cuda3std3__45__cpo3endE,@object
	.size		_ZN40_INTERNAL_ba800102_4_k_cu_092ef290_347154cuda3std3__45__cpo3endE,(_ZN40_INTERNAL_ba800102_4_k_cu_092ef290_347154cuda3std3__419piecewise_constructE - _ZN40_INTERNAL_ba800102_4_k_cu_092ef290_347154cuda3std3__45__cpo3endE)
_ZN40_INTERNAL_ba800102_4_k_cu_092ef290_347154cuda3std3__45__cpo3endE:
	.zero		1
	.type		_ZN40_INTERNAL_ba800102_4_k_cu_092ef290_347154cuda3std3__419piecewise_constructE,@object
	.size		_ZN40_INTERNAL_ba800102_4_k_cu_092ef290_347154cuda3std3__419piecewise_constructE,(_ZN40_INTERNAL_ba800102_4_k_cu_092ef290_347154cuda3std3__45__cpo4cendE - _ZN40_INTERNAL_ba800102_4_k_cu_092ef290_347154cuda3std3__419piecewise_constructE)
_ZN40_INTERNAL_ba800102_4_k_cu_092ef290_347154cuda3std3__419piecewise_constructE:
	.zero		1
	.type		_ZN40_INTERNAL_ba800102_4_k_cu_092ef290_347154cuda3std3__45__cpo4cendE,@object
	.size		_ZN40_INTERNAL_ba800102_4_k_cu_092ef290_347154cuda3std3__45__cpo4cendE,(_ZN40_INTERNAL_ba800102_4_k_cu_092ef290_347154cuda3std6ranges3__45__cpo4swapE - _ZN40_INTERNAL_ba800102_4_k_cu_092ef290_347154cuda3std3__45__cpo4cendE)
_ZN40_INTERNAL_ba800102_4_k_cu_092ef290_347154cuda3std3__45__cpo4cendE:
	.zero		1
	.type		_ZN40_INTERNAL_ba800102_4_k_cu_092ef290_347154cuda3std6ranges3__45__cpo4swapE,@object
	.size		_ZN40_INTERNAL_ba800102_4_k_cu_092ef290_347154cuda3std6ranges3__45__cpo4swapE,(.L_10 - _ZN40_INTERNAL_ba800102_4_k_cu_092ef290_347154cuda3std6ranges3__45__cpo4swapE)
_ZN40_INTERNAL_ba800102_4_k_cu_092ef290_347154cuda3std6ranges3__45__cpo4swapE:
	.zero		1
.L_10:


//--------------------- .nv.constant0._ZN7cutlass13device_kernelINS_4gemm6kernel13GemmUniversalIN4cute5tupleIJiiiiEEENS1_10collective13CollectiveMmaINS1_35MainloopSm100TmaUmmaWarpSpecializedILi2ELi2ELi4ENS5_IJNS4_1CILi1EEESB_SB_EEEEENS5_IJNSA_ILi64EEENSA_ILi256EEESE_EEEfNS5_IJlSB_lEEEfNS5_IJSB_llEEENS4_8TiledMMAINS4_8MMA_AtomIJNS4_17SM100_MMA_TF32_SSINS_10tfloat32_tESM_fLi64ELi256ELNS4_4UMMA5MajorE0ELSO_1ELNSN_7ScaleInE0ELSP_0EEEEEENS4_6LayoutISC_NS5_IJNSA_ILi0EEEST_ST_EEEEENS5_IJNS4_10UnderscoreESW_SW_EEEEENS4_13SM90_TMA_LOADENS4_14ComposedLayoutINS4_7SwizzleILi3ELi4ELi3EEENS4_18smem_ptr_flag_bitsILi32EEENSS_INS5_IJNSA_ILi8EEENSA_ILi32EEEEEENS5_IJS16_SB_EEEEEEEvNS4_8identityESZ_NS10_INS11_ILi2ELi5ELi2EEES14_NSS_INS5_IJS16_NSA_ILi4EEEEEENS5_IJSB_S16_EEEEEEEvS1B_EENS_8epilogue10collective18CollectiveEpilogueINS1J_23Sm100TmaWarpSpecializedILi4ELi2ELi16ELb1ELb0EEEJSG_NS5_IJNSS_ISE_SB_EENSS_IS16_SB_EEEEEfSH_fSH_NS1J_6fusion15FusionCallbacksIS1N_NS1R_17LinearCombinationIffffLNS_15FloatRoundStyleE2EEESG_S1Q_JEEENS4_5SM1004TMEM4LOAD26SM100_TMEM_LOAD_16dp128b8xESZ_S1A_NS4_17SM75_U32x4_LDSM_NENS4_14SM90_TMA_STOREES1A_NS4_17SM90_U32x4_STSM_NENS4_39AutoVectorizingCopyWithAssumedAlignmentILi128EEEEEEvvEEEEvNT_6ParamsE --------------------------
	.section	.nv.constant0._ZN7cutlass13device_kernelINS_4gemm6kernel13GemmUniversalIN4cute5tupleIJiiiiEEENS1_10collective13CollectiveMmaINS1_35MainloopSm100TmaUmmaWarpSpecializedILi2ELi2ELi4ENS5_IJNS4_1CILi1EEESB_SB_EEEEENS5_IJNSA_ILi64EEENSA_ILi256EEESE_EEEfNS5_IJlSB_lEEEfNS5_IJSB_llEEENS4_8TiledMMAINS4_8MMA_AtomIJNS4_17SM100_MMA_TF32_SSINS_10tfloat32_tESM_fLi64ELi256ELNS4_4UMMA5MajorE0ELSO_1ELNSN_7ScaleInE0ELSP_0EEEEEENS4_6LayoutISC_NS5_IJNSA_ILi0EEEST_ST_EEEEENS5_IJNS4_10UnderscoreESW_SW_EEEEENS4_13SM90_TMA_LOADENS4_14ComposedLayoutINS4_7SwizzleILi3ELi4ELi3EEENS4_18smem_ptr_flag_bitsILi32EEENSS_INS5_IJNSA_ILi8EEENSA_ILi32EEEEEENS5_IJS16_SB_EEEEEEEvNS4_8identityESZ_NS10_INS11_ILi2ELi5ELi2EEES14_NSS_INS5_IJS16_NSA_ILi4EEEEEENS5_IJSB_S16_EEEEEEEvS1B_EENS_8epilogue10collective18CollectiveEpilogueINS1J_23Sm100TmaWarpSpecializedILi4ELi2ELi16ELb1ELb0EEEJSG_NS5_IJNSS_ISE_SB_EENSS_IS16_SB_EEEEEfSH_fSH_NS1J_6fusion15FusionCallbacksIS1N_NS1R_17LinearCombinationIffffLNS_15FloatRoundStyleE2EEESG_S1Q_JEEENS4_5SM1004TMEM4LOAD26SM100_TMEM_LOAD_16dp128b8xESZ_S1A_NS4_17SM75_U32x4_LDSM_NENS4_14SM90_TMA_STOREES1A_NS4_17SM90_U32x4_STSM_NENS4_39AutoVectorizingCopyWithAssumedAlignmentILi128EEEEEEvvEEEEvNT_6ParamsE,"a",@progbits
	.sectionflags	@""
	.align	4
.nv.constant0._ZN7cutlass13device_kernelINS_4gemm6kernel13GemmUniversalIN4cute5tupleIJiiiiEEENS1_10collective13CollectiveMmaINS1_35MainloopSm100TmaUmmaWarpSpecializedILi2ELi2ELi4ENS5_IJNS4_1CILi1EEESB_SB_EEEEENS5_IJNSA_ILi64EEENSA_ILi256EEESE_EEEfNS5_IJlSB_lEEEfNS5_IJSB_llEEENS4_8TiledMMAINS4_8MMA_AtomIJNS4_17SM100_MMA_TF32_SSINS_10tfloat32_tESM_fLi64ELi256ELNS4_4UMMA5MajorE0ELSO_1ELNSN_7ScaleInE0ELSP_0EEEEEENS4_6LayoutISC_NS5_IJNSA_ILi0EEEST_ST_EEEEENS5_IJNS4_10UnderscoreESW_SW_EEEEENS4_13SM90_TMA_LOADENS4_14ComposedLayoutINS4_7SwizzleILi3ELi4ELi3EEENS4_18smem_ptr_flag_bitsILi32EEENSS_INS5_IJNSA_ILi8EEENSA_ILi32EEEEEENS5_IJS16_SB_EEEEEEEvNS4_8identityESZ_NS10_INS11_ILi2ELi5ELi2EEES14_NSS_INS5_IJS16_NSA_ILi4EEEEEENS5_IJSB_S16_EEEEEEEvS1B_EENS_8epilogue10collective18CollectiveEpilogueINS1J_23Sm100TmaWarpSpecializedILi4ELi2ELi16ELb1ELb0EEEJSG_NS5_IJNSS_ISE_SB_EENSS_IS16_SB_EEEEEfSH_fSH_NS1J_6fusion15FusionCallbacksIS1N_NS1R_17LinearCombinationIffffLNS_15FloatRoundStyleE2EEESG_S1Q_JEEENS4_5SM1004TMEM4LOAD26SM100_TMEM_LOAD_16dp128b8xESZ_S1A_NS4_17SM75_U32x4_LDSM_NENS4_14SM90_TMA_STOREES1A_NS4_17SM90_U32x4_STSM_NENS4_39AutoVectorizingCopyWithAssumedAlignmentILi128EEEEEEvvEEEEvNT_6ParamsE:
	.zero		2944


//--------------------- SYMBOLS --------------------------

	.type		.nv.reservedSmem.offset0,@object
	.size		.nv.reservedSmem.offset0,0x4
	.type		.nv.reservedSmem.cap,@object
	.size		.nv.reservedSmem.cap,0x4
	.type		__assertfail,@function
